// auto-generated by cutlass_sweep.gemm — config: {"arch": "sm_100", "cluster_m": 1, "cluster_n": 1, "cublas_kernel_name": "_Z20magma_sgemmEx_kernelIf6__halfS0_Lb1ELb0ELi6ELi4ELi6ELi3ELi4EEviii13BatchedTensoriS1_iS1_iS1_iiiPKT_S4_S2_S2_i18cublasLtEpilogue_tiPKvl", "dtype": "fp16", "dtype_b": "fp16", "dtype_c_cpp": "cutlass::half_t", "layout": "tn", "stages": 0, "tile_k": 64, "tile_m": 64, "tile_n": 16}
#include "cutlass/cutlass.h"
#include "cutlass/gemm/collective/collective_builder.hpp"
#include "cutlass/gemm/device/gemm_universal_adapter.h"
#include "cutlass/gemm/kernel/gemm_universal.hpp"
#include "cutlass/epilogue/collective/collective_builder.hpp"

using ElemA = cutlass::half_t;
using ElemB = cutlass::half_t;
using ElemCD = cutlass::half_t;
using Acc  = float;
using TileShape    = cute::Shape<cute::_64, cute::_16, cute::_64>;
using ClusterShape = cute::Shape<cute::_1, cute::_1, cute::_1>;

using CollectiveEpilogue = typename cutlass::epilogue::collective::CollectiveBuilder<
    cutlass::arch::Sm100, cutlass::arch::OpClassTensorOp,
    TileShape, ClusterShape,
    cutlass::epilogue::collective::EpilogueTileAuto,
    Acc, Acc,
    ElemCD, cutlass::layout::RowMajor, 128 / cutlass::sizeof_bits<ElemCD>::value,
    ElemCD, cutlass::layout::RowMajor, 128 / cutlass::sizeof_bits<ElemCD>::value,
    cutlass::epilogue::collective::EpilogueScheduleAuto
  >::CollectiveOp;

using CollectiveMainloop = typename cutlass::gemm::collective::CollectiveBuilder<
    cutlass::arch::Sm100, cutlass::arch::OpClassTensorOp,
    ElemA, cutlass::layout::ColumnMajor, 128 / cutlass::sizeof_bits<ElemA>::value,
    ElemB, cutlass::layout::RowMajor, 128 / cutlass::sizeof_bits<ElemB>::value,
    Acc,
    TileShape, ClusterShape,
    cutlass::gemm::collective::StageCountAutoCarveout<static_cast<int>(sizeof(typename CollectiveEpilogue::SharedStorage))>,
    cutlass::gemm::collective::KernelScheduleAuto
  >::CollectiveOp;

using GemmKernel = cutlass::gemm::kernel::GemmUniversal<
    cute::Shape<int,int,int,int>,
    CollectiveMainloop,
    CollectiveEpilogue
>;
using Gemm = cutlass::gemm::device::GemmUniversalAdapter<GemmKernel>;

// Force the device kernel symbol into the cubin without needing a host main.
auto* _anchor = &cutlass::device_kernel<GemmKernel>;


// ===== COMPILED SASS (sm_100a) =====

	.target	sm_100a

	.elftype	@"ET_EXEC"


//--------------------- .note.nv.tkinfo           --------------------------
	.section	.note.nv.tkinfo,"",@"SHT_NOTE"
	.sectionflags	@"SHF_NOTE_NV_TKINFO"
	.tkinfo
        /*0018*/ 	.word	0x00000002
        /*0030*/ 	.string	""
        /*0030*/ 	.string	"ptxas"
        /*0030*/ 	.string	"Cuda compilation tools, release 13.0, V13.0.88"
        /*0030*/ 	.string	"Build cuda_13.0.r13.0/compiler.36424714_0"
        /*0030*/ 	.string	"-arch sm_100a -m 64 "



//--------------------- .note.nv.cuinfo           --------------------------
	.section	.note.nv.cuinfo,"",@"SHT_NOTE"
	.sectionflags	@"SHF_NOTE_NV_CUINFO"
        /*0018*/ 	.short	0x0002
        /*001a*/ 	.short	0x0064
        /*001c*/ 	.short	0x0082
	.zero		2


//--------------------- .nv.info                  --------------------------
	.section	.nv.info,"",@"SHT_CUDA_INFO"
	.align	4


	//----- nvinfo : EIATTR_REGCOUNT
	.align		4
        /*0000*/ 	.byte	0x04, 0x2f
        /*0002*/ 	.short	(.L_19 - .L_18)
	.align		4
.L_18:
        /*0004*/ 	.word	index@(_ZN7cutlass13device_kernelINS_4gemm6kernel13GemmUniversalIN4cute5tupleIJiiiiEEENS1_10collective13CollectiveMmaINS1_35MainloopSm100TmaUmmaWarpSpecializedILi22ELi2ELi4ENS5_IJNS4_1CILi1EEESB_SB_EEEEENS5_IJNSA_ILi64EEENSA_ILi16EEESE_EEENS_6half_tENS5_IJSB_llEEESH_SI_NS4_8TiledMMAINS4_8MMA_AtomIJNS4_20SM100_MMA_F16BF16_SSISH_SH_fLi64ELi16ELNS4_4UMMA5MajorE1ELSN_1ELNSM_7ScaleInE0ELSO_0EEEEEENS4_6LayoutISC_NS5_IJNSA_ILi0EEESS_SS_EEEEENS5_IJNS4_10UnderscoreESV_SV_EEEEENS4_13SM90_TMA_LOADENS4_14ComposedLayoutINS4_7SwizzleILi3ELi4ELi3EEENS4_18smem_ptr_flag_bitsILi16EEENSR_INS5_IJSE_NSA_ILi8EEEEEENS5_IJSB_SE_EEEEEEEvNS4_8identityESY_NSZ_INS10_ILi1ELi4ELi3EEES13_NSR_INS5_IJSF_S14_EEENS5_IJSB_SF_EEEEEEEvS19_EENS_8epilogue10collective18CollectiveEpilogueINS1G_23Sm100TmaWarpSpecializedILi2ELi1ELi8ELb1ELb0EEEJSG_NS5_IJNSR_ISE_SB_EENSR_ISF_SB_EEEEESH_NS5_IJlSB_lEEESH_S1O_NS1G_6fusion15FusionCallbacksIS1K_NS1P_17LinearCombinationISH_fSH_fLNS_15FloatRoundStyleE2EEESG_S1N_JEEENS4_5SM1004TMEM4LOAD26SM100_TMEM_LOAD_16dp256b2xESY_NSZ_IS1A_S13_NSR_INS5_IJS14_SF_EEENS5_IJSF_SB_EEEEEEENS4_17SM75_U32x4_LDSM_NENS4_14SM90_TMA_STOREES22_NS4_17SM90_U32x4_STSM_NENS4_39AutoVectorizingCopyWithAssumedAlignmentILi128EEEEEEvvEEEEvNT_6ParamsE)
        /*0008*/ 	.word	0x00000046


	//----- nvinfo : EIATTR_FRAME_SIZE
	.align		4
.L_19:
        /*000c*/ 	.byte	0x04, 0x11
        /*000e*/ 	.short	(.L_21 - .L_20)
	.align		4
.L_20:
        /*0010*/ 	.word	index@($__internal_2_$__cuda_sm10x_tcgen05_guardrail_trap_unallocated_columns_being_dealloced)
        /*0014*/ 	.word	0x00000000


	//----- nvinfo : EIATTR_FRAME_SIZE
	.align		4
.L_21:
        /*0018*/ 	.byte	0x04, 0x11
        /*001a*/ 	.short	(.L_23 - .L_22)
	.align		4
.L_22:
        /*001c*/ 	.word	index@($__internal_1_$__cuda_sm10x_tcgen05_guardrail_trap_phase_invalid_during_alloc)
        /*0020*/ 	.word	0x00000000


	//----- nvinfo : EIATTR_FRAME_SIZE
	.align		4
.L_23:
        /*0024*/ 	.byte	0x04, 0x11
        /*0026*/ 	.short	(.L_25 - .L_24)
	.align		4
.L_24:
        /*0028*/ 	.word	index@($__internal_0_$__cuda_sm10x_tcgen05_guardrail_trap_col_being_dealloced_not_returned_by_alloc)
        /*002c*/ 	.word	0x00000000


	//----- nvinfo : EIATTR_FRAME_SIZE
	.align		4
.L_25:
        /*0030*/ 	.byte	0x04, 0x11
        /*0032*/ 	.short	(.L_27 - .L_26)
	.align		4
.L_26:
        /*0034*/ 	.word	index@(_ZN7cutlass13device_kernelINS_4gemm6kernel13GemmUniversalIN4cute5tupleIJiiiiEEENS1_10collective13CollectiveMmaINS1_35MainloopSm100TmaUmmaWarpSpecializedILi22ELi2ELi4ENS5_IJNS4_1CILi1EEESB_SB_EEEEENS5_IJNSA_ILi64EEENSA_ILi16EEESE_EEENS_6half_tENS5_IJSB_llEEESH_SI_NS4_8TiledMMAINS4_8MMA_AtomIJNS4_20SM100_MMA_F16BF16_SSISH_SH_fLi64ELi16ELNS4_4UMMA5MajorE1ELSN_1ELNSM_7ScaleInE0ELSO_0EEEEEENS4_6LayoutISC_NS5_IJNSA_ILi0EEESS_SS_EEEEENS5_IJNS4_10UnderscoreESV_SV_EEEEENS4_13SM90_TMA_LOADENS4_14ComposedLayoutINS4_7SwizzleILi3ELi4ELi3EEENS4_18smem_ptr_flag_bitsILi16EEENSR_INS5_IJSE_NSA_ILi8EEEEEENS5_IJSB_SE_EEEEEEEvNS4_8identityESY_NSZ_INS10_ILi1ELi4ELi3EEES13_NSR_INS5_IJSF_S14_EEENS5_IJSB_SF_EEEEEEEvS19_EENS_8epilogue10collective18CollectiveEpilogueINS1G_23Sm100TmaWarpSpecializedILi2ELi1ELi8ELb1ELb0EEEJSG_NS5_IJNSR_ISE_SB_EENSR_ISF_SB_EEEEESH_NS5_IJlSB_lEEESH_S1O_NS1G_6fusion15FusionCallbacksIS1K_NS1P_17LinearCombinationISH_fSH_fLNS_15FloatRoundStyleE2EEESG_S1N_JEEENS4_5SM1004TMEM4LOAD26SM100_TMEM_LOAD_16dp256b2xESY_NSZ_IS1A_S13_NSR_INS5_IJS14_SF_EEENS5_IJSF_SB_EEEEEEENS4_17SM75_U32x4_LDSM_NENS4_14SM90_TMA_STOREES22_NS4_17SM90_U32x4_STSM_NENS4_39AutoVectorizingCopyWithAssumedAlignmentILi128EEEEEEvvEEEEvNT_6ParamsE)
        /*0038*/ 	.word	0x00000000


	//----- nvinfo : EIATTR_MIN_STACK_SIZE
	.align		4
.L_27:
        /*003c*/ 	.byte	0x04, 0x12
        /*003e*/ 	.short	(.L_29 - .L_28)
	.align		4
.L_28:
        /*0040*/ 	.word	index@(_ZN7cutlass13device_kernelINS_4gemm6kernel13GemmUniversalIN4cute5tupleIJiiiiEEENS1_10collective13CollectiveMmaINS1_35MainloopSm100TmaUmmaWarpSpecializedILi22ELi2ELi4ENS5_IJNS4_1CILi1EEESB_SB_EEEEENS5_IJNSA_ILi64EEENSA_ILi16EEESE_EEENS_6half_tENS5_IJSB_llEEESH_SI_NS4_8TiledMMAINS4_8MMA_AtomIJNS4_20SM100_MMA_F16BF16_SSISH_SH_fLi64ELi16ELNS4_4UMMA5MajorE1ELSN_1ELNSM_7ScaleInE0ELSO_0EEEEEENS4_6LayoutISC_NS5_IJNSA_ILi0EEESS_SS_EEEEENS5_IJNS4_10UnderscoreESV_SV_EEEEENS4_13SM90_TMA_LOADENS4_14ComposedLayoutINS4_7SwizzleILi3ELi4ELi3EEENS4_18smem_ptr_flag_bitsILi16EEENSR_INS5_IJSE_NSA_ILi8EEEEEENS5_IJSB_SE_EEEEEEEvNS4_8identityESY_NSZ_INS10_ILi1ELi4ELi3EEES13_NSR_INS5_IJSF_S14_EEENS5_IJSB_SF_EEEEEEEvS19_EENS_8epilogue10collective18CollectiveEpilogueINS1G_23Sm100TmaWarpSpecializedILi2ELi1ELi8ELb1ELb0EEEJSG_NS5_IJNSR_ISE_SB_EENSR_ISF_SB_EEEEESH_NS5_IJlSB_lEEESH_S1O_NS1G_6fusion15FusionCallbacksIS1K_NS1P_17LinearCombinationISH_fSH_fLNS_15FloatRoundStyleE2EEESG_S1N_JEEENS4_5SM1004TMEM4LOAD26SM100_TMEM_LOAD_16dp256b2xESY_NSZ_IS1A_S13_NSR_INS5_IJS14_SF_EEENS5_IJSF_SB_EEEEEEENS4_17SM75_U32x4_LDSM_NENS4_14SM90_TMA_STOREES22_NS4_17SM90_U32x4_STSM_NENS4_39AutoVectorizingCopyWithAssumedAlignmentILi128EEEEEEvvEEEEvNT_6ParamsE)
        /*0044*/ 	.word	0x00000000
.L_29:


//--------------------- .nv.compat                --------------------------
	.section	.nv.compat,"",@"SHT_CUDA_COMPAT_INFO"
	.align	4
        /*0000*/ 	.byte	0x02, 0x09, 0x01, 0x00, 0x02, 0x02, 0x02, 0x00, 0x02, 0x05, 0x05, 0x00, 0x03, 0x07, 0x01, 0x01
        /*0010*/ 	.byte	0x02, 0x03, 0x01, 0x00, 0x02, 0x06, 0x01, 0x00, 0x04, 0x0b, 0x08, 0x00, 0x09, 0x00, 0x00, 0x00
        /*0020*/ 	.byte	0x00, 0x00, 0x00, 0x00


//--------------------- .nv.info._ZN7cutlass13device_kernelINS_4gemm6kernel13GemmUniversalIN4cute5tupleIJiiiiEEENS1_10collective13CollectiveMmaINS1_35MainloopSm100TmaUmmaWarpSpecializedILi22ELi2ELi4ENS5_IJNS4_1CILi1EEESB_SB_EEEEENS5_IJNSA_ILi64EEENSA_ILi16EEESE_EEENS_6half_tENS5_IJSB_llEEESH_SI_NS4_8TiledMMAINS4_8MMA_AtomIJNS4_20SM100_MMA_F16BF16_SSISH_SH_fLi64ELi16ELNS4_4UMMA5MajorE1ELSN_1ELNSM_7ScaleInE0ELSO_0EEEEEENS4_6LayoutISC_NS5_IJNSA_ILi0EEESS_SS_EEEEENS5_IJNS4_10UnderscoreESV_SV_EEEEENS4_13SM90_TMA_LOADENS4_14ComposedLayoutINS4_7SwizzleILi3ELi4ELi3EEENS4_18smem_ptr_flag_bitsILi16EEENSR_INS5_IJSE_NSA_ILi8EEEEEENS5_IJSB_SE_EEEEEEEvNS4_8identityESY_NSZ_INS10_ILi1ELi4ELi3EEES13_NSR_INS5_IJSF_S14_EEENS5_IJSB_SF_EEEEEEEvS19_EENS_8epilogue10collective18CollectiveEpilogueINS1G_23Sm100TmaWarpSpecializedILi2ELi1ELi8ELb1ELb0EEEJSG_NS5_IJNSR_ISE_SB_EENSR_ISF_SB_EEEEESH_NS5_IJlSB_lEEESH_S1O_NS1G_6fusion15FusionCallbacksIS1K_NS1P_17LinearCombinationISH_fSH_fLNS_15FloatRoundStyleE2EEESG_S1N_JEEENS4_5SM1004TMEM4LOAD26SM100_TMEM_LOAD_16dp256b2xESY_NSZ_IS1A_S13_NSR_INS5_IJS14_SF_EEENS5_IJSF_SB_EEEEEEENS4_17SM75_U32x4_LDSM_NENS4_14SM90_TMA_STOREES22_NS4_17SM90_U32x4_STSM_NENS4_39AutoVectorizingCopyWithAssumedAlignmentILi128EEEEEEvvEEEEvNT_6ParamsE --------------------------
	.section	.nv.info._ZN7cutlass13device_kernelINS_4gemm6kernel13GemmUniversalIN4cute5tupleIJiiiiEEENS1_10collective13CollectiveMmaINS1_35MainloopSm100TmaUmmaWarpSpecializedILi22ELi2ELi4ENS5_IJNS4_1CILi1EEESB_SB_EEEEENS5_IJNSA_ILi64EEENSA_ILi16EEESE_EEENS_6half_tENS5_IJSB_llEEESH_SI_NS4_8TiledMMAINS4_8MMA_AtomIJNS4_20SM100_MMA_F16BF16_SSISH_SH_fLi64ELi16ELNS4_4UMMA5MajorE1ELSN_1ELNSM_7ScaleInE0ELSO_0EEEEEENS4_6LayoutISC_NS5_IJNSA_ILi0EEESS_SS_EEEEENS5_IJNS4_10UnderscoreESV_SV_EEEEENS4_13SM90_TMA_LOADENS4_14ComposedLayoutINS4_7SwizzleILi3ELi4ELi3EEENS4_18smem_ptr_flag_bitsILi16EEENSR_INS5_IJSE_NSA_ILi8EEEEEENS5_IJSB_SE_EEEEEEEvNS4_8identityESY_NSZ_INS10_ILi1ELi4ELi3EEES13_NSR_INS5_IJSF_S14_EEENS5_IJSB_SF_EEEEEEEvS19_EENS_8epilogue10collective18CollectiveEpilogueINS1G_23Sm100TmaWarpSpecializedILi2ELi1ELi8ELb1ELb0EEEJSG_NS5_IJNSR_ISE_SB_EENSR_ISF_SB_EEEEESH_NS5_IJlSB_lEEESH_S1O_NS1G_6fusion15FusionCallbacksIS1K_NS1P_17LinearCombinationISH_fSH_fLNS_15FloatRoundStyleE2EEESG_S1N_JEEENS4_5SM1004TMEM4LOAD26SM100_TMEM_LOAD_16dp256b2xESY_NSZ_IS1A_S13_NSR_INS5_IJS14_SF_EEENS5_IJSF_SB_EEEEEEENS4_17SM75_U32x4_LDSM_NENS4_14SM90_TMA_STOREES22_NS4_17SM90_U32x4_STSM_NENS4_39AutoVectorizingCopyWithAssumedAlignmentILi128EEEEEEvvEEEEvNT_6ParamsE,"",@"SHT_CUDA_INFO"
	.sectionflags	@""
	.align	4


	//----- nvinfo : EIATTR_CUDA_API_VERSION
	.align		4
        /*0000*/ 	.byte	0x04, 0x37
        /*0002*/ 	.short	(.L_31 - .L_30)
.L_30:
        /*0004*/ 	.word	0x00000082


	//----- nvinfo : EIATTR_KPARAM_INFO
	.align		4
.L_31:
        /*0008*/ 	.byte	0x04, 0x17
        /*000a*/ 	.short	(.L_33 - .L_32)
.L_32:
        /*000c*/ 	.word	0x00000000
        /*0010*/ 	.short	0x0000
        /*0012*/ 	.short	0x0000
        /*0014*/ 	.byte	0x00, 0xf0, 0x01, 0x20


	//----- nvinfo : EIATTR_AT_ENTRY_FRAGMENTS
	.align		4
.L_33:
        /*0018*/ 	.byte	0x04, 0x4f
        /*001a*/ 	.short	(.L_35 - .L_34)


	//   ....[0]....
.L_34:
        /*001c*/ 	.word	0x00000006


	//----- nvinfo : EIATTR_RESERVED_SMEM_USED
	.align		4
.L_35:
        /*0020*/ 	.byte	0x01, 0x41
	.zero		2


	//----- nvinfo : EIATTR_SPARSE_MMA_MASK
	.align		4
        /*0024*/ 	.byte	0x03, 0x50
        /*0026*/ 	.short	0x0000


	//----- nvinfo : EIATTR_TCGEN05_1CTA_USED
	.align		4
        /*0028*/ 	.byte	0x01, 0x51
	.zero		2


	//----- nvinfo : EIATTR_MAXREG_COUNT
	.align		4
        /*002c*/ 	.byte	0x03, 0x1b
        /*002e*/ 	.short	0x00ff


	//----- nvinfo : EIATTR_NUM_BARRIERS
	.align		4
        /*0030*/ 	.byte	0x02, 0x4c
        /*0032*/ 	.byte	0x07
	.zero		1


	//----- nvinfo : EIATTR_EXTERNS
	.align		4
        /*0034*/ 	.byte	0x04, 0x0f
        /*0036*/ 	.short	(.L_37 - .L_36)


	//   ....[0]....
	.align		4
.L_36:
        /*0038*/ 	.word	index@(__assertfail)


	//----- nvinfo : EIATTR_MERCURY_ISA_VERSION
	.align		4
.L_37:
        /*003c*/ 	.byte	0x03, 0x5f
        /*003e*/ 	.short	0x0101


	//----- nvinfo : EIATTR_INT_WARP_WIDE_INSTR_OFFSETS
	.align		4
        /*0040*/ 	.byte	0x04, 0x31
        /*0042*/ 	.short	(.L_39 - .L_38)


	//   ....[0]....
.L_38:
        /*0044*/ 	.word	0x00002010


	//   ....[1]....
        /*0048*/ 	.word	0x000044b0


	//   ....[2]....
        /*004c*/ 	.word	0x000044e0


	//   ....[3]....
        /*0050*/ 	.word	0x00004530


	//   ....[4]....
        /*0054*/ 	.word	0x00004f10


	//   ....[5]....
        /*0058*/ 	.word	0x00005050


	//----- nvinfo : EIATTR_COOP_GROUP_MASK_REGIDS
	.align		4
.L_39:
        /*005c*/ 	.byte	0x04, 0x29
        /*005e*/ 	.short	(.L_41 - .L_40)


	//   ....[0]....
.L_40:
        /*0060*/ 	.word	0xffffffff


	//   ....[1]....
        /*0064*/ 	.word	0xffffffff


	//   ....[2]....
        /*0068*/ 	.word	0xffffffff


	//   ....[3]....
        /*006c*/ 	.word	0xffffffff


	//   ....[4]....
        /*0070*/ 	.word	0xffffffff


	//   ....[5]....
        /*0074*/ 	.word	0xffffffff


	//   ....[6]....
        /*0078*/ 	.word	0xffffffff


	//   ....[7]....
        /*007c*/ 	.word	0xffffffff


	//   ....[8]....
        /*0080*/ 	.word	0xffffffff


	//   ....[9]....
        /*0084*/ 	.word	0xffffffff


	//   ....[10]....
        /*0088*/ 	.word	0xffffffff


	//   ....[11]....
        /*008c*/ 	.word	0xffffffff


	//   ....[12]....
        /*0090*/ 	.word	0xffffffff


	//----- nvinfo : EIATTR_COOP_GROUP_INSTR_OFFSETS
	.align		4
.L_41:
        /*0094*/ 	.byte	0x04, 0x28
        /*0096*/ 	.short	(.L_43 - .L_42)


	//   ....[0]....
.L_42:
        /*0098*/ 	.word	0x00000090


	//   ....[1]....
        /*009c*/ 	.word	0x000004d0


	//   ....[2]....
        /*00a0*/ 	.word	0x000008b0


	//   ....[3]....
        /*00a4*/ 	.word	0x00000a10


	//   ....[4]....
        /*00a8*/ 	.word	0x00000b10


	//   ....[5]....
        /*00ac*/ 	.word	0x00000c80


	//   ....[6]....
        /*00b0*/ 	.word	0x00000e20


	//   ....[7]....
        /*00b4*/ 	.word	0x00001ef0


	//   ....[8]....
        /*00b8*/ 	.word	0x000036f0


	//   ....[9]....
        /*00bc*/ 	.word	0x00003900


	//   ....[10]....
        /*00c0*/ 	.word	0x00003930


	//   ....[11]....
        /*00c4*/ 	.word	0x000043a0


	//   ....[12]....
        /*00c8*/ 	.word	0x000045d0


	//----- nvinfo : EIATTR_VRC_CTA_INIT_COUNT
	.align		4
.L_43:
        /*00cc*/ 	.byte	0x02, 0x4a
        /*00ce*/ 	.byte	0x80
	.zero		1


	//----- nvinfo : EIATTR_SYSCALL_OFFSETS
	.align		4
        /*00d0*/ 	.byte	0x04, 0x46
        /*00d2*/ 	.short	(.L_45 - .L_44)


	//   ....[0]....
.L_44:
        /*00d4*/ 	.word	0x00005b30


	//   ....[1]....
        /*00d8*/ 	.word	0x00005c20


	//   ....[2]....
        /*00dc*/ 	.word	0x000062e0


	//----- nvinfo : EIATTR_MBARRIER_INSTR_OFFSETS
	.align		4
.L_45:
        /*00e0*/ 	.byte	0x04, 0x39
        /*00e2*/ 	.short	(.L_47 - .L_46)


	//   ....[0]....
.L_46:
        /*00e4*/ 	.word	0x000005d0
        /*00e8*/ 	.word	0x000000ff
        /*00ec*/ 	.word	0x00000000
        /*00f0*/ 	.short	0x0100
        /*00f2*/ 	.byte	0x05
	.zero		1


	//   ....[1]....
        /*00f4*/ 	.word	0x000005e0
        /*00f8*/ 	.word	0x000000ff
        /*00fc*/ 	.word	0x000000b0
        /*0100*/ 	.short	0x0100
        /*0102*/ 	.byte	0x05
	.zero		1


	//   ....[2]....
        /*0104*/ 	.word	0x000005f0
        /*0108*/ 	.word	0x000000ff
        /*010c*/ 	.word	0x00000008
        /*0110*/ 	.short	0x0100
        /*0112*/ 	.byte	0x05
	.zero		1


	//   ....[3]....
        /*0114*/ 	.word	0x00000600
        /*0118*/ 	.word	0x000000ff
        /*011c*/ 	.word	0x000000b8
        /*0120*/ 	.short	0x0100
        /*0122*/ 	.byte	0x05
	.zero		1


	//   ....[4]....
        /*0124*/ 	.word	0x00000610
        /*0128*/ 	.word	0x000000ff
        /*012c*/ 	.word	0x00000010
        /*0130*/ 	.short	0x0100
        /*0132*/ 	.byte	0x05
	.zero		1


	//   ....[5]....
        /*0134*/ 	.word	0x00000620
        /*0138*/ 	.word	0x000000ff
        /*013c*/ 	.word	0x000000c0
        /*0140*/ 	.short	0x0100
        /*0142*/ 	.byte	0x05
	.zero		1


	//   ....[6]....
        /*0144*/ 	.word	0x00000630
        /*0148*/ 	.word	0x000000ff
        /*014c*/ 	.word	0x00000018
        /*0150*/ 	.short	0x0100
        /*0152*/ 	.byte	0x05
	.zero		1


	//   ....[7]....
        /*0154*/ 	.word	0x00000640
        /*0158*/ 	.word	0x000000ff
        /*015c*/ 	.word	0x000000c8
        /*0160*/ 	.short	0x0100
        /*0162*/ 	.byte	0x05
	.zero		1


	//   ....[8]....
        /*0164*/ 	.word	0x00000650
        /*0168*/ 	.word	0x000000ff
        /*016c*/ 	.word	0x00000020
        /*0170*/ 	.short	0x0100
        /*0172*/ 	.byte	0x05
	.zero		1


	//   ....[9]....
        /*0174*/ 	.word	0x00000660
        /*0178*/ 	.word	0x000000ff
        /*017c*/ 	.word	0x000000d0
        /*0180*/ 	.short	0x0100
        /*0182*/ 	.byte	0x05
	.zero		1


	//   ....[10]....
        /*0184*/ 	.word	0x00000670
        /*0188*/ 	.word	0x000000ff
        /*018c*/ 	.word	0x00000028
        /*0190*/ 	.short	0x0100
        /*0192*/ 	.byte	0x05
	.zero		1


	//   ....[11]....
        /*0194*/ 	.word	0x00000680
        /*0198*/ 	.word	0x000000ff
        /*019c*/ 	.word	0x000000d8
        /*01a0*/ 	.short	0x0100
        /*01a2*/ 	.byte	0x05
	.zero		1


	//   ....[12]....
        /*01a4*/ 	.word	0x00000690
        /*01a8*/ 	.word	0x000000ff
        /*01ac*/ 	.word	0x00000030
        /*01b0*/ 	.short	0x0100
        /*01b2*/ 	.byte	0x05
	.zero		1


	//   ....[13]....
        /*01b4*/ 	.word	0x000006a0
        /*01b8*/ 	.word	0x000000ff
        /*01bc*/ 	.word	0x000000e0
        /*01c0*/ 	.short	0x0100
        /*01c2*/ 	.byte	0x05
	.zero		1


	//   ....[14]....
        /*01c4*/ 	.word	0x000006b0
        /*01c8*/ 	.word	0x000000ff
        /*01cc*/ 	.word	0x00000038
        /*01d0*/ 	.short	0x0100
        /*01d2*/ 	.byte	0x05
	.zero		1


	//   ....[15]....
        /*01d4*/ 	.word	0x000006c0
        /*01d8*/ 	.word	0x000000ff
        /*01dc*/ 	.word	0x000000e8
        /*01e0*/ 	.short	0x0100
        /*01e2*/ 	.byte	0x05
	.zero		1


	//   ....[16]....
        /*01e4*/ 	.word	0x000006d0
        /*01e8*/ 	.word	0x000000ff
        /*01ec*/ 	.word	0x00000040
        /*01f0*/ 	.short	0x0100
        /*01f2*/ 	.byte	0x05
	.zero		1


	//   ....[17]....
        /*01f4*/ 	.word	0x000006e0
        /*01f8*/ 	.word	0x000000ff
        /*01fc*/ 	.word	0x000000f0
        /*0200*/ 	.short	0x0100
        /*0202*/ 	.byte	0x05
	.zero		1


	//   ....[18]....
        /*0204*/ 	.word	0x000006f0
        /*0208*/ 	.word	0x000000ff
        /*020c*/ 	.word	0x00000048
        /*0210*/ 	.short	0x0100
        /*0212*/ 	.byte	0x05
	.zero		1


	//   ....[19]....
        /*0214*/ 	.word	0x00000700
        /*0218*/ 	.word	0x000000ff
        /*021c*/ 	.word	0x000000f8
        /*0220*/ 	.short	0x0100
        /*0222*/ 	.byte	0x05
	.zero		1


	//   ....[20]....
        /*0224*/ 	.word	0x00000710
        /*0228*/ 	.word	0x000000ff
        /*022c*/ 	.word	0x00000050
        /*0230*/ 	.short	0x0100
        /*0232*/ 	.byte	0x05
	.zero		1


	//   ....[21]....
        /*0234*/ 	.word	0x00000720
        /*0238*/ 	.word	0x000000ff
        /*023c*/ 	.word	0x00000100
        /*0240*/ 	.short	0x0100
        /*0242*/ 	.byte	0x05
	.zero		1


	//   ....[22]....
        /*0244*/ 	.word	0x00000730
        /*0248*/ 	.word	0x000000ff
        /*024c*/ 	.word	0x00000058
        /*0250*/ 	.short	0x0100
        /*0252*/ 	.byte	0x05
	.zero		1


	//   ....[23]....
        /*0254*/ 	.word	0x00000740
        /*0258*/ 	.word	0x000000ff
        /*025c*/ 	.word	0x00000108
        /*0260*/ 	.short	0x0100
        /*0262*/ 	.byte	0x05
	.zero		1


	//   ....[24]....
        /*0264*/ 	.word	0x00000750
        /*0268*/ 	.word	0x000000ff
        /*026c*/ 	.word	0x00000060
        /*0270*/ 	.short	0x0100
        /*0272*/ 	.byte	0x05
	.zero		1


	//   ....[25]....
        /*0274*/ 	.word	0x00000760
        /*0278*/ 	.word	0x000000ff
        /*027c*/ 	.word	0x00000110
        /*0280*/ 	.short	0x0100
        /*0282*/ 	.byte	0x05
	.zero		1


	//   ....[26]....
        /*0284*/ 	.word	0x00000770
        /*0288*/ 	.word	0x000000ff
        /*028c*/ 	.word	0x00000068
        /*0290*/ 	.short	0x0100
        /*0292*/ 	.byte	0x05
	.zero		1


	//   ....[27]....
        /*0294*/ 	.word	0x00000780
        /*0298*/ 	.word	0x000000ff
        /*029c*/ 	.word	0x00000118
        /*02a0*/ 	.short	0x0100
        /*02a2*/ 	.byte	0x05
	.zero		1


	//   ....[28]....
        /*02a4*/ 	.word	0x00000790
        /*02a8*/ 	.word	0x000000ff
        /*02ac*/ 	.word	0x00000070
        /*02b0*/ 	.short	0x0100
        /*02b2*/ 	.byte	0x05
	.zero		1


	//   ....[29]....
        /*02b4*/ 	.word	0x000007a0
        /*02b8*/ 	.word	0x000000ff
        /*02bc*/ 	.word	0x00000120
        /*02c0*/ 	.short	0x0100
        /*02c2*/ 	.byte	0x05
	.zero		1


	//   ....[30]....
        /*02c4*/ 	.word	0x000007b0
        /*02c8*/ 	.word	0x000000ff
        /*02cc*/ 	.word	0x00000078
        /*02d0*/ 	.short	0x0100
        /*02d2*/ 	.byte	0x05
	.zero		1


	//   ....[31]....
        /*02d4*/ 	.word	0x000007c0
        /*02d8*/ 	.word	0x000000ff
        /*02dc*/ 	.word	0x00000128
        /*02e0*/ 	.short	0x0100
        /*02e2*/ 	.byte	0x05
	.zero		1


	//   ....[32]....
        /*02e4*/ 	.word	0x000007d0
        /*02e8*/ 	.word	0x000000ff
        /*02ec*/ 	.word	0x00000080
        /*02f0*/ 	.short	0x0100
        /*02f2*/ 	.byte	0x05
	.zero		1


	//   ....[33]....
        /*02f4*/ 	.word	0x000007e0
        /*02f8*/ 	.word	0x000000ff
        /*02fc*/ 	.word	0x00000130
        /*0300*/ 	.short	0x0100
        /*0302*/ 	.byte	0x05
	.zero		1


	//   ....[34]....
        /*0304*/ 	.word	0x000007f0
        /*0308*/ 	.word	0x000000ff
        /*030c*/ 	.word	0x00000088
        /*0310*/ 	.short	0x0100
        /*0312*/ 	.byte	0x05
	.zero		1


	//   ....[35]....
        /*0314*/ 	.word	0x00000800
        /*0318*/ 	.word	0x000000ff
        /*031c*/ 	.word	0x00000138
        /*0320*/ 	.short	0x0100
        /*0322*/ 	.byte	0x05
	.zero		1


	//   ....[36]....
        /*0324*/ 	.word	0x00000810
        /*0328*/ 	.word	0x000000ff
        /*032c*/ 	.word	0x00000090
        /*0330*/ 	.short	0x0100
        /*0332*/ 	.byte	0x05
	.zero		1


	//   ....[37]....
        /*0334*/ 	.word	0x00000820
        /*0338*/ 	.word	0x000000ff
        /*033c*/ 	.word	0x00000140
        /*0340*/ 	.short	0x0100
        /*0342*/ 	.byte	0x05
	.zero		1


	//   ....[38]....
        /*0344*/ 	.word	0x00000830
        /*0348*/ 	.word	0x000000ff
        /*034c*/ 	.word	0x00000098
        /*0350*/ 	.short	0x0100
        /*0352*/ 	.byte	0x05
	.zero		1


	//   ....[39]....
        /*0354*/ 	.word	0x00000840
        /*0358*/ 	.word	0x000000ff
        /*035c*/ 	.word	0x00000148
        /*0360*/ 	.short	0x0100
        /*0362*/ 	.byte	0x05
	.zero		1


	//   ....[40]....
        /*0364*/ 	.word	0x00000850
        /*0368*/ 	.word	0x000000ff
        /*036c*/ 	.word	0x000000a0
        /*0370*/ 	.short	0x0100
        /*0372*/ 	.byte	0x05
	.zero		1


	//   ....[41]....
        /*0374*/ 	.word	0x00000860
        /*0378*/ 	.word	0x000000ff
        /*037c*/ 	.word	0x00000150
        /*0380*/ 	.short	0x0100
        /*0382*/ 	.byte	0x05
	.zero		1


	//   ....[42]....
        /*0384*/ 	.word	0x00000870
        /*0388*/ 	.word	0x000000ff
        /*038c*/ 	.word	0x000000a8
        /*0390*/ 	.short	0x0100
        /*0392*/ 	.byte	0x05
	.zero		1


	//   ....[43]....
        /*0394*/ 	.word	0x00000880
        /*0398*/ 	.word	0x000000ff
        /*039c*/ 	.word	0x00000158
        /*03a0*/ 	.short	0x0100
        /*03a2*/ 	.byte	0x05
	.zero		1


	//   ....[44]....
        /*03a4*/ 	.word	0x000009c0
        /*03a8*/ 	.word	0x000000ff
        /*03ac*/ 	.word	0x00000160
        /*03b0*/ 	.short	0x0100
        /*03b2*/ 	.byte	0x07
	.zero		1


	//   ....[45]....
        /*03b4*/ 	.word	0x000009d0
        /*03b8*/ 	.word	0x000000ff
        /*03bc*/ 	.word	0x00000170
        /*03c0*/ 	.short	0x0100
        /*03c2*/ 	.byte	0x07
	.zero		1


	//   ....[46]....
        /*03c4*/ 	.word	0x000009e0
        /*03c8*/ 	.word	0x000000ff
        /*03cc*/ 	.word	0x00000168
        /*03d0*/ 	.short	0x0100
        /*03d2*/ 	.byte	0x07
	.zero		1


	//   ....[47]....
        /*03d4*/ 	.word	0x000009f0
        /*03d8*/ 	.word	0x000000ff
        /*03dc*/ 	.word	0x00000178
        /*03e0*/ 	.short	0x0100
        /*03e2*/ 	.byte	0x07
	.zero		1


	//   ....[48]....
        /*03e4*/ 	.word	0x00000ae0
        /*03e8*/ 	.word	0x000000ff
        /*03ec*/ 	.word	0x00000180
        /*03f0*/ 	.short	0x0100
        /*03f2*/ 	.byte	0x05
	.zero		1


	//   ....[49]....
        /*03f4*/ 	.word	0x00000af0
        /*03f8*/ 	.word	0x000000ff
        /*03fc*/ 	.word	0x00000188
        /*0400*/ 	.short	0x0100
        /*0402*/ 	.byte	0x05
	.zero		1


	//   ....[50]....
        /*0404*/ 	.word	0x00000c30
        /*0408*/ 	.word	0x000000ff
        /*040c*/ 	.word	0x00000190
        /*0410*/ 	.short	0x0100
        /*0412*/ 	.byte	0x05
	.zero		1


	//   ....[51]....
        /*0414*/ 	.word	0x00000c40
        /*0418*/ 	.word	0x000000ff
        /*041c*/ 	.word	0x000001a0
        /*0420*/ 	.short	0x0100
        /*0422*/ 	.byte	0x05
	.zero		1


	//   ....[52]....
        /*0424*/ 	.word	0x00000c50
        /*0428*/ 	.word	0x000000ff
        /*042c*/ 	.word	0x00000198
        /*0430*/ 	.short	0x0100
        /*0432*/ 	.byte	0x05
	.zero		1


	//   ....[53]....
        /*0434*/ 	.word	0x00000c60
        /*0438*/ 	.word	0x000000ff
        /*043c*/ 	.word	0x000001a8
        /*0440*/ 	.short	0x0100
        /*0442*/ 	.byte	0x05
	.zero		1


	//   ....[54]....
        /*0444*/ 	.word	0x00000d90
        /*0448*/ 	.word	0x000000ff
        /*044c*/ 	.word	0x000001b0
        /*0450*/ 	.short	0x0100
        /*0452*/ 	.byte	0x07
	.zero		1


	//   ....[55]....
        /*0454*/ 	.word	0x00000da0
        /*0458*/ 	.word	0x000000ff
        /*045c*/ 	.word	0x000001d0
        /*0460*/ 	.short	0x0100
        /*0462*/ 	.byte	0x07
	.zero		1


	//   ....[56]....
        /*0464*/ 	.word	0x00000db0
        /*0468*/ 	.word	0x000000ff
        /*046c*/ 	.word	0x000001b8
        /*0470*/ 	.short	0x0100
        /*0472*/ 	.byte	0x07
	.zero		1


	//   ....[57]....
        /*0474*/ 	.word	0x00000dc0
        /*0478*/ 	.word	0x000000ff
        /*047c*/ 	.word	0x000001d8
        /*0480*/ 	.short	0x0100
        /*0482*/ 	.byte	0x07
	.zero		1


	//   ....[58]....
        /*0484*/ 	.word	0x00000dd0
        /*0488*/ 	.word	0x000000ff
        /*048c*/ 	.word	0x000001c0
        /*0490*/ 	.short	0x0100
        /*0492*/ 	.byte	0x07
	.zero		1


	//   ....[59]....
        /*0494*/ 	.word	0x00000de0
        /*0498*/ 	.word	0x000000ff
        /*049c*/ 	.word	0x000001e0
        /*04a0*/ 	.short	0x0100
        /*04a2*/ 	.byte	0x07
	.zero		1


	//   ....[60]....
        /*04a4*/ 	.word	0x00000df0
        /*04a8*/ 	.word	0x000000ff
        /*04ac*/ 	.word	0x000001c8
        /*04b0*/ 	.short	0x0100
        /*04b2*/ 	.byte	0x07
	.zero		1


	//   ....[61]....
        /*04b4*/ 	.word	0x00000e00
        /*04b8*/ 	.word	0x000000ff
        /*04bc*/ 	.word	0x000001e8
        /*04c0*/ 	.short	0x0100
        /*04c2*/ 	.byte	0x07
	.zero		1


	//   ....[62]....
        /*04c4*/ 	.word	0x00000ef0
        /*04c8*/ 	.word	0x000000ff
        /*04cc*/ 	.word	0x000001f0
        /*04d0*/ 	.short	0x0100
        /*04d2*/ 	.byte	0x05
	.zero		1


	//   ....[63]....
        /*04d4*/ 	.word	0x00000f00
        /*04d8*/ 	.word	0x000000ff
        /*04dc*/ 	.word	0x00000200
        /*04e0*/ 	.short	0x0100
        /*04e2*/ 	.byte	0x05
	.zero		1


	//   ....[64]....
        /*04e4*/ 	.word	0x00000f10
        /*04e8*/ 	.word	0x000000ff
        /*04ec*/ 	.word	0x000001f8
        /*04f0*/ 	.short	0x0100
        /*04f2*/ 	.byte	0x05
	.zero		1


	//   ....[65]....
        /*04f4*/ 	.word	0x00000f20
        /*04f8*/ 	.word	0x000000ff
        /*04fc*/ 	.word	0x00000208
        /*0500*/ 	.short	0x0100
        /*0502*/ 	.byte	0x05
	.zero		1


	//   ....[66]....
        /*0504*/ 	.word	0x000017f0
        /*0508*/ 	.word	0x00000002
        /*050c*/ 	.word	0x00000200
        /*0510*/ 	.short	0x010a
        /*0512*/ 	.byte	0xff
	.zero		1


	//   ....[67]....
        /*0514*/ 	.word	0x00001820
        /*0518*/ 	.word	0x00000002
        /*051c*/ 	.word	0x000001f0
        /*0520*/ 	.short	0x0101
        /*0522*/ 	.byte	0xff
	.zero		1


	//   ....[68]....
        /*0524*/ 	.word	0x000018f0
        /*0528*/ 	.word	0x000000ff
        /*052c*/ 	.word	0x000000b0
        /*0530*/ 	.short	0x010a
        /*0532*/ 	.byte	0x08
	.zero		1


	//   ....[69]....
        /*0534*/ 	.word	0x00001990
        /*0538*/ 	.word	0x000000ff
        /*053c*/ 	.word	0x000000b0
        /*0540*/ 	.short	0x010a
        /*0542*/ 	.byte	0x21
	.zero		1


	//   ....[70]....
        /*0544*/ 	.word	0x00001ae0
        /*0548*/ 	.word	0x000000ff
        /*054c*/ 	.word	0x000000b0
        /*0550*/ 	.short	0x010a
        /*0552*/ 	.byte	0x08
	.zero		1


	//   ....[71]....
        /*0554*/ 	.word	0x00001bf0
        /*0558*/ 	.word	0x000000ff
        /*055c*/ 	.word	0x00000188
        /*0560*/ 	.short	0x0101
        /*0562*/ 	.byte	0x04
	.zero		1


	//   ....[72]....
        /*0564*/ 	.word	0x00001c10
        /*0568*/ 	.word	0x000000ff
        /*056c*/ 	.word	0x000000b0
        /*0570*/ 	.short	0x010a
        /*0572*/ 	.byte	0x08
	.zero		1


	//   ....[73]....
        /*0574*/ 	.word	0x00001c90
        /*0578*/ 	.word	0x000000ff
        /*057c*/ 	.word	0x000000b0
        /*0580*/ 	.short	0x010a
        /*0582*/ 	.byte	0x11
	.zero		1


	//   ....[74]....
        /*0584*/ 	.word	0x00001de0
        /*0588*/ 	.word	0x000000ff
        /*058c*/ 	.word	0x000000b0
        /*0590*/ 	.short	0x010a
        /*0592*/ 	.byte	0x08
	.zero		1


	//   ....[75]....
        /*0594*/ 	.word	0x00001f20
        /*0598*/ 	.word	0x00000002
        /*059c*/ 	.word	0x00000190
        /*05a0*/ 	.short	0x010a
        /*05a2*/ 	.byte	0xff
	.zero		1


	//   ....[76]....
        /*05a4*/ 	.word	0x00001fe0
        /*05a8*/ 	.word	0x00000002
        /*05ac*/ 	.word	0x00000000
        /*05b0*/ 	.short	0x0101
        /*05b2*/ 	.byte	0xff
	.zero		1


	//   ....[77]....
        /*05b4*/ 	.word	0x00002540
        /*05b8*/ 	.word	0x000000ff
        /*05bc*/ 	.word	0x00000000
        /*05c0*/ 	.short	0x010a
        /*05c2*/ 	.byte	0x05
	.zero		1


	//   ....[78]....
        /*05c4*/ 	.word	0x000025d0
        /*05c8*/ 	.word	0x000000ff
        /*05cc*/ 	.word	0x00000000
        /*05d0*/ 	.short	0x010a
        /*05d2*/ 	.byte	0x05
	.zero		1


	//   ....[79]....
        /*05d4*/ 	.word	0x00002660
        /*05d8*/ 	.word	0x000000ff
        /*05dc*/ 	.word	0x00000000
        /*05e0*/ 	.short	0x010a
        /*05e2*/ 	.byte	0x05
	.zero		1


	//   ....[80]....
        /*05e4*/ 	.word	0x000026f0
        /*05e8*/ 	.word	0x000000ff
        /*05ec*/ 	.word	0x00000000
        /*05f0*/ 	.short	0x010a
        /*05f2*/ 	.byte	0x05
	.zero		1


	//   ....[81]....
        /*05f4*/ 	.word	0x00002780
        /*05f8*/ 	.word	0x000000ff
        /*05fc*/ 	.word	0x00000000
        /*0600*/ 	.short	0x010a
        /*0602*/ 	.byte	0x05
	.zero		1


	//   ....[82]....
        /*0604*/ 	.word	0x00002810
        /*0608*/ 	.word	0x000000ff
        /*060c*/ 	.word	0x00000000
        /*0610*/ 	.short	0x010a
        /*0612*/ 	.byte	0x05
	.zero		1


	//   ....[83]....
        /*0614*/ 	.word	0x000028a0
        /*0618*/ 	.word	0x000000ff
        /*061c*/ 	.word	0x00000000
        /*0620*/ 	.short	0x010a
        /*0622*/ 	.byte	0x05
	.zero		1


	//   ....[84]....
        /*0624*/ 	.word	0x00002930
        /*0628*/ 	.word	0x000000ff
        /*062c*/ 	.word	0x00000000
        /*0630*/ 	.short	0x010a
        /*0632*/ 	.byte	0x05
	.zero		1


	//   ....[85]....
        /*0634*/ 	.word	0x000029c0
        /*0638*/ 	.word	0x000000ff
        /*063c*/ 	.word	0x00000000
        /*0640*/ 	.short	0x010a
        /*0642*/ 	.byte	0x05
	.zero		1


	//   ....[86]....
        /*0644*/ 	.word	0x00002a50
        /*0648*/ 	.word	0x000000ff
        /*064c*/ 	.word	0x00000000
        /*0650*/ 	.short	0x010a
        /*0652*/ 	.byte	0x05
	.zero		1


	//   ....[87]....
        /*0654*/ 	.word	0x00002ae0
        /*0658*/ 	.word	0x000000ff
        /*065c*/ 	.word	0x00000000
        /*0660*/ 	.short	0x010a
        /*0662*/ 	.byte	0x05
	.zero		1


	//   ....[88]....
        /*0664*/ 	.word	0x00002b70
        /*0668*/ 	.word	0x000000ff
        /*066c*/ 	.word	0x00000000
        /*0670*/ 	.short	0x010a
        /*0672*/ 	.byte	0x05
	.zero		1


	//   ....[89]....
        /*0674*/ 	.word	0x00002c00
        /*0678*/ 	.word	0x000000ff
        /*067c*/ 	.word	0x00000000
        /*0680*/ 	.short	0x010a
        /*0682*/ 	.byte	0x05
	.zero		1


	//   ....[90]....
        /*0684*/ 	.word	0x00002c90
        /*0688*/ 	.word	0x000000ff
        /*068c*/ 	.word	0x00000000
        /*0690*/ 	.short	0x010a
        /*0692*/ 	.byte	0x05
	.zero		1


	//   ....[91]....
        /*0694*/ 	.word	0x00002d20
        /*0698*/ 	.word	0x000000ff
        /*069c*/ 	.word	0x00000000
        /*06a0*/ 	.short	0x010a
        /*06a2*/ 	.byte	0x05
	.zero		1


	//   ....[92]....
        /*06a4*/ 	.word	0x00002db0
        /*06a8*/ 	.word	0x000000ff
        /*06ac*/ 	.word	0x00000000
        /*06b0*/ 	.short	0x010a
        /*06b2*/ 	.byte	0x05
	.zero		1


	//   ....[93]....
        /*06b4*/ 	.word	0x00002e40
        /*06b8*/ 	.word	0x000000ff
        /*06bc*/ 	.word	0x00000000
        /*06c0*/ 	.short	0x010a
        /*06c2*/ 	.byte	0x05
	.zero		1


	//   ....[94]....
        /*06c4*/ 	.word	0x00002ed0
        /*06c8*/ 	.word	0x000000ff
        /*06cc*/ 	.word	0x00000000
        /*06d0*/ 	.short	0x010a
        /*06d2*/ 	.byte	0x05
	.zero		1


	//   ....[95]....
        /*06d4*/ 	.word	0x00002f60
        /*06d8*/ 	.word	0x000000ff
        /*06dc*/ 	.word	0x00000000
        /*06e0*/ 	.short	0x010a
        /*06e2*/ 	.byte	0x05
	.zero		1


	//   ....[96]....
        /*06e4*/ 	.word	0x00002ff0
        /*06e8*/ 	.word	0x000000ff
        /*06ec*/ 	.word	0x00000000
        /*06f0*/ 	.short	0x010a
        /*06f2*/ 	.byte	0x05
	.zero		1


	//   ....[97]....
        /*06f4*/ 	.word	0x00003080
        /*06f8*/ 	.word	0x000000ff
        /*06fc*/ 	.word	0x00000000
        /*0700*/ 	.short	0x010a
        /*0702*/ 	.byte	0x05
	.zero		1


	//   ....[98]....
        /*0704*/ 	.word	0x00003120
        /*0708*/ 	.word	0x00000000
        /*070c*/ 	.word	0x00000000
        /*0710*/ 	.short	0x010a
        /*0712*/ 	.byte	0xff
	.zero		1


	//   ....[99]....
        /*0714*/ 	.word	0x00003240
        /*0718*/ 	.word	0x00000000
        /*071c*/ 	.word	0x000001f0
        /*0720*/ 	.short	0x010a
        /*0722*/ 	.byte	0xff
	.zero		1


	//   ....[100]....
        /*0724*/ 	.word	0x000032b0
        /*0728*/ 	.word	0x00000000
        /*072c*/ 	.word	0x00000000
        /*0730*/ 	.short	0x0101
        /*0732*/ 	.byte	0xff
	.zero		1


	//   ....[101]....
        /*0734*/ 	.word	0x000032d0
        /*0738*/ 	.word	0x000000ff
        /*073c*/ 	.word	0x000001a0
        /*0740*/ 	.short	0x010a
        /*0742*/ 	.byte	0x05
	.zero		1


	//   ....[102]....
        /*0744*/ 	.word	0x000033f0
        /*0748*/ 	.word	0x00000000
        /*074c*/ 	.word	0x00000190
        /*0750*/ 	.short	0x010a
        /*0752*/ 	.byte	0xff
	.zero		1


	//   ....[103]....
        /*0754*/ 	.word	0x000034f0
        /*0758*/ 	.word	0x00000000
        /*075c*/ 	.word	0x00000000
        /*0760*/ 	.short	0x0101
        /*0762*/ 	.byte	0xff
	.zero		1


	//   ....[104]....
        /*0764*/ 	.word	0x00003580
        /*0768*/ 	.word	0x000000ff
        /*076c*/ 	.word	0x000001a0
        /*0770*/ 	.short	0x0106
        /*0772*/ 	.byte	0x05
	.zero		1


	//   ....[105]....
        /*0774*/ 	.word	0x000035a0
        /*0778*/ 	.word	0x000000ff
        /*077c*/ 	.word	0x000001a0
        /*0780*/ 	.short	0x010a
        /*0782*/ 	.byte	0x05
	.zero		1


	//   ....[106]....
        /*0784*/ 	.word	0x00003630
        /*0788*/ 	.word	0x000000ff
        /*078c*/ 	.word	0x000001a0
        /*0790*/ 	.short	0x0106
        /*0792*/ 	.byte	0x04
	.zero		1


	//   ....[107]....
        /*0794*/ 	.word	0x00003670
        /*0798*/ 	.word	0x00000000
        /*079c*/ 	.word	0x000001a0
        /*07a0*/ 	.short	0x010a
        /*07a2*/ 	.byte	0xff
	.zero		1


	//   ....[108]....
        /*07a4*/ 	.word	0x00003b90
        /*07a8*/ 	.word	0x00000000
        /*07ac*/ 	.word	0x00000190
        /*07b0*/ 	.short	0x010a
        /*07b2*/ 	.byte	0xff
	.zero		1


	//   ....[109]....
        /*07b4*/ 	.word	0x00003c90
        /*07b8*/ 	.word	0x00000003
        /*07bc*/ 	.word	0x00000000
        /*07c0*/ 	.short	0x0101
        /*07c2*/ 	.byte	0xff
	.zero		1


	//   ....[110]....
        /*07c4*/ 	.word	0x00003ca0
        /*07c8*/ 	.word	0x000000ff
        /*07cc*/ 	.word	0x00000000
        /*07d0*/ 	.short	0x010a
        /*07d2*/ 	.byte	0x06
	.zero		1


	//   ....[111]....
        /*07d4*/ 	.word	0x00003d20
        /*07d8*/ 	.word	0x000000ff
        /*07dc*/ 	.word	0x000001d0
        /*07e0*/ 	.short	0x010a
        /*07e2*/ 	.byte	0x07
	.zero		1


	//   ....[112]....
        /*07e4*/ 	.word	0x00003e00
        /*07e8*/ 	.word	0x000000ff
        /*07ec*/ 	.word	0x00000000
        /*07f0*/ 	.short	0x010a
        /*07f2*/ 	.byte	0x06
	.zero		1


	//   ....[113]....
        /*07f4*/ 	.word	0x00003f30
        /*07f8*/ 	.word	0x000000ff
        /*07fc*/ 	.word	0x00000000
        /*0800*/ 	.short	0x010a
        /*0802*/ 	.byte	0x1a
	.zero		1


	//   ....[114]....
        /*0804*/ 	.word	0x000041d0
        /*0808*/ 	.word	0x000000ff
        /*080c*/ 	.word	0x00000000
        /*0810*/ 	.short	0x010a
        /*0812*/ 	.byte	0x06
	.zero		1


	//   ....[115]....
        /*0814*/ 	.word	0x00004260
        /*0818*/ 	.word	0x000000ff
        /*081c*/ 	.word	0x00000000
        /*0820*/ 	.short	0x010a
        /*0822*/ 	.byte	0x06
	.zero		1


	//   ....[116]....
        /*0824*/ 	.word	0x000042f0
        /*0828*/ 	.word	0x000000ff
        /*082c*/ 	.word	0x00000000
        /*0830*/ 	.short	0x010a
        /*0832*/ 	.byte	0x06
	.zero		1


	//   ....[117]....
        /*0834*/ 	.word	0x00004380
        /*0838*/ 	.word	0x000000ff
        /*083c*/ 	.word	0x00000000
        /*0840*/ 	.short	0x010a
        /*0842*/ 	.byte	0x07
	.zero		1


	//   ....[118]....
        /*0844*/ 	.word	0x000047b0
        /*0848*/ 	.word	0x00000000
        /*084c*/ 	.word	0x00000190
        /*0850*/ 	.short	0x010a
        /*0852*/ 	.byte	0xff
	.zero		1


	//   ....[119]....
        /*0854*/ 	.word	0x00004890
        /*0858*/ 	.word	0x00000000
        /*085c*/ 	.word	0x00000000
        /*0860*/ 	.short	0x0101
        /*0862*/ 	.byte	0xff
	.zero		1


	//   ....[120]....
        /*0864*/ 	.word	0x00004bb0
        /*0868*/ 	.word	0x000000ff
        /*086c*/ 	.word	0x00000188
        /*0870*/ 	.short	0x010a
        /*0872*/ 	.byte	0x07
	.zero		1


	//   ....[121]....
        /*0874*/ 	.word	0x00004d90
        /*0878*/ 	.word	0x000000ff
        /*087c*/ 	.word	0x00000170
        /*0880*/ 	.short	0x010a
        /*0882*/ 	.byte	0x0d
	.zero		1


	//   ....[122]....
        /*0884*/ 	.word	0x000050a0
        /*0888*/ 	.word	0x000000ff
        /*088c*/ 	.word	0x00000160
        /*0890*/ 	.short	0x010b
        /*0892*/ 	.byte	0x0d
	.zero		1


	//   ....[123]....
        /*0894*/ 	.word	0x00005100
        /*0898*/ 	.word	0x000000ff
        /*089c*/ 	.word	0x00000000
        /*08a0*/ 	.short	0x0101
        /*08a2*/ 	.byte	0x0e
	.zero		1


	//   ....[124]....
        /*08a4*/ 	.word	0x00005150
        /*08a8*/ 	.word	0x000000ff
        /*08ac*/ 	.word	0x00000000
        /*08b0*/ 	.short	0x010a
        /*08b2*/ 	.byte	0x04
	.zero		1


	//   ....[125]....
        /*08b4*/ 	.word	0x000051f0
        /*08b8*/ 	.word	0x00000000
        /*08bc*/ 	.word	0x00000000
        /*08c0*/ 	.short	0x010a
        /*08c2*/ 	.byte	0xff
	.zero		1


	//   ....[126]....
        /*08c4*/ 	.word	0x00005540
        /*08c8*/ 	.word	0x00000000
        /*08cc*/ 	.word	0x00000190
        /*08d0*/ 	.short	0x010a
        /*08d2*/ 	.byte	0xff
	.zero		1


	//   ....[127]....
        /*08d4*/ 	.word	0x00005650
        /*08d8*/ 	.word	0x00000000
        /*08dc*/ 	.word	0x00000000
        /*08e0*/ 	.short	0x0101
        /*08e2*/ 	.byte	0xff
	.zero		1


	//   ....[128]....
        /*08e4*/ 	.word	0x00005f80
        /*08e8*/ 	.word	0x00000003
        /*08ec*/ 	.word	0x00000160
        /*08f0*/ 	.short	0x010a
        /*08f2*/ 	.byte	0xff
	.zero		1


	//   ....[129]....
        /*08f4*/ 	.word	0x00005f90
        /*08f8*/ 	.word	0x00000043
        /*08fc*/ 	.word	0x000001b0
        /*0900*/ 	.short	0x010a
        /*0902*/ 	.byte	0xff
	.zero		1


	//   ....[130]....
        /*0904*/ 	.word	0x00006110
        /*0908*/ 	.word	0x00000003
        /*090c*/ 	.word	0x00000160
        /*0910*/ 	.short	0x010a
        /*0912*/ 	.byte	0xff
	.zero		1


	//   ....[131]....
        /*0914*/ 	.word	0x000061c0
        /*0918*/ 	.word	0x00000043
        /*091c*/ 	.word	0x000001b0
        /*0920*/ 	.short	0x010a
        /*0922*/ 	.byte	0xff
	.zero		1


	//   ....[132]....
        /*0924*/ 	.word	0x00006400
        /*0928*/ 	.word	0x000000ff
        /*092c*/ 	.word	0x00000000
        /*0930*/ 	.short	0x0101
        /*0932*/ 	.byte	0x05
	.zero		1


	//   ....[133]....
        /*0934*/ 	.word	0x000067b0
        /*0938*/ 	.word	0x00000000
        /*093c*/ 	.word	0x00000000
        /*0940*/ 	.short	0x0101
        /*0942*/ 	.byte	0xff
	.zero		1


	//   ....[134]....
        /*0944*/ 	.word	0x00006a50
        /*0948*/ 	.word	0x00000002
        /*094c*/ 	.word	0x00000200
        /*0950*/ 	.short	0x010a
        /*0952*/ 	.byte	0xff
	.zero		1


	//   ....[135]....
        /*0954*/ 	.word	0x00006ab0
        /*0958*/ 	.word	0x00000002
        /*095c*/ 	.word	0x000000b0
        /*0960*/ 	.short	0x010a
        /*0962*/ 	.byte	0xff
	.zero		1


	//   ....[136]....
        /*0964*/ 	.word	0x00006b10
        /*0968*/ 	.word	0x00000002
        /*096c*/ 	.word	0x000000b0
        /*0970*/ 	.short	0x010a
        /*0972*/ 	.byte	0xff
	.zero		1


	//   ....[137]....
        /*0974*/ 	.word	0x00006b60
        /*0978*/ 	.word	0x00000002
        /*097c*/ 	.word	0x00000190
        /*0980*/ 	.short	0x010a
        /*0982*/ 	.byte	0xff
	.zero		1


	//   ....[138]....
        /*0984*/ 	.word	0x00006bc0
        /*0988*/ 	.word	0x00000000
        /*098c*/ 	.word	0x00000000
        /*0990*/ 	.short	0x010a
        /*0992*/ 	.byte	0xff
	.zero		1


	//   ....[139]....
        /*0994*/ 	.word	0x00006c20
        /*0998*/ 	.word	0x00000000
        /*099c*/ 	.word	0x00000000
        /*09a0*/ 	.short	0x010a
        /*09a2*/ 	.byte	0xff
	.zero		1


	//   ....[140]....
        /*09a4*/ 	.word	0x00006c80
        /*09a8*/ 	.word	0x00000000
        /*09ac*/ 	.word	0x00000000
        /*09b0*/ 	.short	0x010a
        /*09b2*/ 	.byte	0xff
	.zero		1


	//   ....[141]....
        /*09b4*/ 	.word	0x00006ce0
        /*09b8*/ 	.word	0x00000000
        /*09bc*/ 	.word	0x00000000
        /*09c0*/ 	.short	0x010a
        /*09c2*/ 	.byte	0xff
	.zero		1


	//   ....[142]....
        /*09c4*/ 	.word	0x00006d40
        /*09c8*/ 	.word	0x00000000
        /*09cc*/ 	.word	0x00000000
        /*09d0*/ 	.short	0x010a
        /*09d2*/ 	.byte	0xff
	.zero		1


	//   ....[143]....
        /*09d4*/ 	.word	0x00006da0
        /*09d8*/ 	.word	0x00000000
        /*09dc*/ 	.word	0x00000000
        /*09e0*/ 	.short	0x010a
        /*09e2*/ 	.byte	0xff
	.zero		1


	//   ....[144]....
        /*09e4*/ 	.word	0x00006e00
        /*09e8*/ 	.word	0x00000000
        /*09ec*/ 	.word	0x00000000
        /*09f0*/ 	.short	0x010a
        /*09f2*/ 	.byte	0xff
	.zero		1


	//   ....[145]....
        /*09f4*/ 	.word	0x00006e60
        /*09f8*/ 	.word	0x00000000
        /*09fc*/ 	.word	0x00000000
        /*0a00*/ 	.short	0x010a
        /*0a02*/ 	.byte	0xff
	.zero		1


	//   ....[146]....
        /*0a04*/ 	.word	0x00006ec0
        /*0a08*/ 	.word	0x00000000
        /*0a0c*/ 	.word	0x00000000
        /*0a10*/ 	.short	0x010a
        /*0a12*/ 	.byte	0xff
	.zero		1


	//   ....[147]....
        /*0a14*/ 	.word	0x00006f20
        /*0a18*/ 	.word	0x00000000
        /*0a1c*/ 	.word	0x00000000
        /*0a20*/ 	.short	0x010a
        /*0a22*/ 	.byte	0xff
	.zero		1


	//   ....[148]....
        /*0a24*/ 	.word	0x00006f80
        /*0a28*/ 	.word	0x00000000
        /*0a2c*/ 	.word	0x00000000
        /*0a30*/ 	.short	0x010a
        /*0a32*/ 	.byte	0xff
	.zero		1


	//   ....[149]....
        /*0a34*/ 	.word	0x00006fe0
        /*0a38*/ 	.word	0x00000000
        /*0a3c*/ 	.word	0x00000000
        /*0a40*/ 	.short	0x010a
        /*0a42*/ 	.byte	0xff
	.zero		1


	//   ....[150]....
        /*0a44*/ 	.word	0x00007040
        /*0a48*/ 	.word	0x00000000
        /*0a4c*/ 	.word	0x00000000
        /*0a50*/ 	.short	0x010a
        /*0a52*/ 	.byte	0xff
	.zero		1


	//   ....[151]....
        /*0a54*/ 	.word	0x000070a0
        /*0a58*/ 	.word	0x00000000
        /*0a5c*/ 	.word	0x00000000
        /*0a60*/ 	.short	0x010a
        /*0a62*/ 	.byte	0xff
	.zero		1


	//   ....[152]....
        /*0a64*/ 	.word	0x00007100
        /*0a68*/ 	.word	0x00000000
        /*0a6c*/ 	.word	0x00000000
        /*0a70*/ 	.short	0x010a
        /*0a72*/ 	.byte	0xff
	.zero		1


	//   ....[153]....
        /*0a74*/ 	.word	0x00007160
        /*0a78*/ 	.word	0x00000000
        /*0a7c*/ 	.word	0x00000000
        /*0a80*/ 	.short	0x010a
        /*0a82*/ 	.byte	0xff
	.zero		1


	//   ....[154]....
        /*0a84*/ 	.word	0x000071c0
        /*0a88*/ 	.word	0x00000000
        /*0a8c*/ 	.word	0x00000000
        /*0a90*/ 	.short	0x010a
        /*0a92*/ 	.byte	0xff
	.zero		1


	//   ....[155]....
        /*0a94*/ 	.word	0x00007220
        /*0a98*/ 	.word	0x00000000
        /*0a9c*/ 	.word	0x00000000
        /*0aa0*/ 	.short	0x010a
        /*0aa2*/ 	.byte	0xff
	.zero		1


	//   ....[156]....
        /*0aa4*/ 	.word	0x00007280
        /*0aa8*/ 	.word	0x00000000
        /*0aac*/ 	.word	0x00000000
        /*0ab0*/ 	.short	0x010a
        /*0ab2*/ 	.byte	0xff
	.zero		1


	//   ....[157]....
        /*0ab4*/ 	.word	0x000072e0
        /*0ab8*/ 	.word	0x00000000
        /*0abc*/ 	.word	0x00000000
        /*0ac0*/ 	.short	0x010a
        /*0ac2*/ 	.byte	0xff
	.zero		1


	//   ....[158]....
        /*0ac4*/ 	.word	0x00007340
        /*0ac8*/ 	.word	0x00000000
        /*0acc*/ 	.word	0x00000000
        /*0ad0*/ 	.short	0x010a
        /*0ad2*/ 	.byte	0xff
	.zero		1


	//   ....[159]....
        /*0ad4*/ 	.word	0x00007390
        /*0ad8*/ 	.word	0x00000000
        /*0adc*/ 	.word	0x000001f0
        /*0ae0*/ 	.short	0x010a
        /*0ae2*/ 	.byte	0xff
	.zero		1


	//   ....[160]....
        /*0ae4*/ 	.word	0x000073f0
        /*0ae8*/ 	.word	0x00000000
        /*0aec*/ 	.word	0x000001a0
        /*0af0*/ 	.short	0x010a
        /*0af2*/ 	.byte	0xff
	.zero		1


	//   ....[161]....
        /*0af4*/ 	.word	0x00007440
        /*0af8*/ 	.word	0x00000000
        /*0afc*/ 	.word	0x00000190
        /*0b00*/ 	.short	0x010a
        /*0b02*/ 	.byte	0xff
	.zero		1


	//   ....[162]....
        /*0b04*/ 	.word	0x000074a0
        /*0b08*/ 	.word	0x00000000
        /*0b0c*/ 	.word	0x000001a0
        /*0b10*/ 	.short	0x010a
        /*0b12*/ 	.byte	0xff
	.zero		1


	//   ....[163]....
        /*0b14*/ 	.word	0x000074f0
        /*0b18*/ 	.word	0x00000000
        /*0b1c*/ 	.word	0x00000190
        /*0b20*/ 	.short	0x010a
        /*0b22*/ 	.byte	0xff
	.zero		1


	//   ....[164]....
        /*0b24*/ 	.word	0x00007550
        /*0b28*/ 	.word	0x00000002
        /*0b2c*/ 	.word	0x000001d0
        /*0b30*/ 	.short	0x010a
        /*0b32*/ 	.byte	0xff
	.zero		1


	//   ....[165]....
        /*0b34*/ 	.word	0x000075b0
        /*0b38*/ 	.word	0x00000000
        /*0b3c*/ 	.word	0x00000000
        /*0b40*/ 	.short	0x010a
        /*0b42*/ 	.byte	0xff
	.zero		1


	//   ....[166]....
        /*0b44*/ 	.word	0x00007610
        /*0b48*/ 	.word	0x00000000
        /*0b4c*/ 	.word	0x00000000
        /*0b50*/ 	.short	0x010a
        /*0b52*/ 	.byte	0xff
	.zero		1


	//   ....[167]....
        /*0b54*/ 	.word	0x00007670
        /*0b58*/ 	.word	0x00000000
        /*0b5c*/ 	.word	0x00000000
        /*0b60*/ 	.short	0x010a
        /*0b62*/ 	.byte	0xff
	.zero		1


	//   ....[168]....
        /*0b64*/ 	.word	0x000076d0
        /*0b68*/ 	.word	0x00000000
        /*0b6c*/ 	.word	0x00000000
        /*0b70*/ 	.short	0x010a
        /*0b72*/ 	.byte	0xff
	.zero		1


	//   ....[169]....
        /*0b74*/ 	.word	0x00007730
        /*0b78*/ 	.word	0x00000000
        /*0b7c*/ 	.word	0x00000000
        /*0b80*/ 	.short	0x010a
        /*0b82*/ 	.byte	0xff
	.zero		1


	//   ....[170]....
        /*0b84*/ 	.word	0x00007780
        /*0b88*/ 	.word	0x00000000
        /*0b8c*/ 	.word	0x00000190
        /*0b90*/ 	.short	0x010a
        /*0b92*/ 	.byte	0xff
	.zero		1


	//   ....[171]....
        /*0b94*/ 	.word	0x000077e0
        /*0b98*/ 	.word	0x00000000
        /*0b9c*/ 	.word	0x00000188
        /*0ba0*/ 	.short	0x010a
        /*0ba2*/ 	.byte	0xff
	.zero		1


	//   ....[172]....
        /*0ba4*/ 	.word	0x00007840
        /*0ba8*/ 	.word	0x00000000
        /*0bac*/ 	.word	0x00000170
        /*0bb0*/ 	.short	0x010a
        /*0bb2*/ 	.byte	0xff
	.zero		1


	//   ....[173]....
        /*0bb4*/ 	.word	0x000078a0
        /*0bb8*/ 	.word	0x00000000
        /*0bbc*/ 	.word	0x00000000
        /*0bc0*/ 	.short	0x010a
        /*0bc2*/ 	.byte	0xff
	.zero		1


	//   ....[174]....
        /*0bc4*/ 	.word	0x000078f0
        /*0bc8*/ 	.word	0x00000000
        /*0bcc*/ 	.word	0x00000190
        /*0bd0*/ 	.short	0x010a
        /*0bd2*/ 	.byte	0xff
	.zero		1


	//   ....[175]....
        /*0bd4*/ 	.word	0x00007940
        /*0bd8*/ 	.word	0x00000003
        /*0bdc*/ 	.word	0x00000160
        /*0be0*/ 	.short	0x010a
        /*0be2*/ 	.byte	0xff
	.zero		1


	//   ....[176]....
        /*0be4*/ 	.word	0x00007990
        /*0be8*/ 	.word	0x00000043
        /*0bec*/ 	.word	0x000001b0
        /*0bf0*/ 	.short	0x010a
        /*0bf2*/ 	.byte	0xff
	.zero		1


	//----- nvinfo : EIATTR_NUM_MBARRIERS
	.align		4
.L_47:
        /*0bf4*/ 	.byte	0x03, 0x38
        /*0bf6*/ 	.short	0x0042


	//----- nvinfo : EIATTR_EXIT_INSTR_OFFSETS
	.align		4
        /*0bf8*/ 	.byte	0x04, 0x1c
        /*0bfa*/ 	.short	(.L_49 - .L_48)


	//   ....[0]....
.L_48:
        /*0bfc*/ 	.word	0x00003150


	//   ....[1]....
        /*0c00*/ 	.word	0x00003640


	//   ....[2]....
        /*0c04*/ 	.word	0x000036a0


	//   ....[3]....
        /*0c08*/ 	.word	0x000045e0


	//   ....[4]....
        /*0c0c*/ 	.word	0x00005220


	//   ....[5]....
        /*0c10*/ 	.word	0x00005260


	//   ....[6]....
        /*0c14*/ 	.word	0x00006960


	//   ....[7]....
        /*0c18*/ 	.word	0x000069e0


	//   ....[8]....
        /*0c1c*/ 	.word	0x00006a10


	//   ....[9]....
        /*0c20*/ 	.word	0x00006a40


	//----- nvinfo : EIATTR_MAX_THREADS
	.align		4
.L_49:
        /*0c24*/ 	.byte	0x04, 0x05
        /*0c26*/ 	.short	(.L_51 - .L_50)
.L_50:
        /*0c28*/ 	.word	0x00000100
        /*0c2c*/ 	.word	0x00000001
        /*0c30*/ 	.word	0x00000001


	//----- nvinfo : EIATTR_CRS_STACK_SIZE
	.align		4
.L_51:
        /*0c34*/ 	.byte	0x04, 0x1e
        /*0c36*/ 	.short	(.L_53 - .L_52)
.L_52:
        /*0c38*/ 	.word	0x00000000


	//----- nvinfo : EIATTR_CBANK_PARAM_SIZE
	.align		4
.L_53:
        /*0c3c*/ 	.byte	0x03, 0x19
        /*0c3e*/ 	.short	0x0800


	//----- nvinfo : EIATTR_PARAM_CBANK
	.align		4
        /*0c40*/ 	.byte	0x04, 0x0a
        /*0c42*/ 	.short	(.L_55 - .L_54)
	.align		4
.L_54:
        /*0c44*/ 	.word	index@(.nv.constant0._ZN7cutlass13device_kernelINS_4gemm6kernel13GemmUniversalIN4cute5tupleIJiiiiEEENS1_10collective13CollectiveMmaINS1_35MainloopSm100TmaUmmaWarpSpecializedILi22ELi2ELi4ENS5_IJNS4_1CILi1EEESB_SB_EEEEENS5_IJNSA_ILi64EEENSA_ILi16EEESE_EEENS_6half_tENS5_IJSB_llEEESH_SI_NS4_8TiledMMAINS4_8MMA_AtomIJNS4_20SM100_MMA_F16BF16_SSISH_SH_fLi64ELi16ELNS4_4UMMA5MajorE1ELSN_1ELNSM_7ScaleInE0ELSO_0EEEEEENS4_6LayoutISC_NS5_IJNSA_ILi0EEESS_SS_EEEEENS5_IJNS4_10UnderscoreESV_SV_EEEEENS4_13SM90_TMA_LOADENS4_14ComposedLayoutINS4_7SwizzleILi3ELi4ELi3EEENS4_18smem_ptr_flag_bitsILi16EEENSR_INS5_IJSE_NSA_ILi8EEEEEENS5_IJSB_SE_EEEEEEEvNS4_8identityESY_NSZ_INS10_ILi1ELi4ELi3EEES13_NSR_INS5_IJSF_S14_EEENS5_IJSB_SF_EEEEEEEvS19_EENS_8epilogue10collective18CollectiveEpilogueINS1G_23Sm100TmaWarpSpecializedILi2ELi1ELi8ELb1ELb0EEEJSG_NS5_IJNSR_ISE_SB_EENSR_ISF_SB_EEEEESH_NS5_IJlSB_lEEESH_S1O_NS1G_6fusion15FusionCallbacksIS1K_NS1P_17LinearCombinationISH_fSH_fLNS_15FloatRoundStyleE2EEESG_S1N_JEEENS4_5SM1004TMEM4LOAD26SM100_TMEM_LOAD_16dp256b2xESY_NSZ_IS1A_S13_NSR_INS5_IJS14_SF_EEENS5_IJSF_SB_EEEEEEENS4_17SM75_U32x4_LDSM_NENS4_14SM90_TMA_STOREES22_NS4_17SM90_U32x4_STSM_NENS4_39AutoVectorizingCopyWithAssumedAlignmentILi128EEEEEEvvEEEEvNT_6ParamsE)
        /*0c48*/ 	.short	0x0380
        /*0c4a*/ 	.short	0x0800


	//----- nvinfo : EIATTR_SW_WAR
	.align		4
.L_55:
        /*0c4c*/ 	.byte	0x04, 0x36
        /*0c4e*/ 	.short	(.L_57 - .L_56)
.L_56:
        /*0c50*/ 	.word	0x00000008
.L_57:


//--------------------- .nv.callgraph             --------------------------
	.section	.nv.callgraph,"",@"SHT_CUDA_CALLGRAPH"
	.align	4
	.sectionentsize	8
	.align		4
        /*0000*/ 	.word	0x00000000
	.align		4
        /*0004*/ 	.word	0xffffffff
	.align		4
        /*0008*/ 	.word	index@(_ZN7cutlass13device_kernelINS_4gemm6kernel13GemmUniversalIN4cute5tupleIJiiiiEEENS1_10collective13CollectiveMmaINS1_35MainloopSm100TmaUmmaWarpSpecializedILi22ELi2ELi4ENS5_IJNS4_1CILi1EEESB_SB_EEEEENS5_IJNSA_ILi64EEENSA_ILi16EEESE_EEENS_6half_tENS5_IJSB_llEEESH_SI_NS4_8TiledMMAINS4_8MMA_AtomIJNS4_20SM100_MMA_F16BF16_SSISH_SH_fLi64ELi16ELNS4_4UMMA5MajorE1ELSN_1ELNSM_7ScaleInE0ELSO_0EEEEEENS4_6LayoutISC_NS5_IJNSA_ILi0EEESS_SS_EEEEENS5_IJNS4_10UnderscoreESV_SV_EEEEENS4_13SM90_TMA_LOADENS4_14ComposedLayoutINS4_7SwizzleILi3ELi4ELi3EEENS4_18smem_ptr_flag_bitsILi16EEENSR_INS5_IJSE_NSA_ILi8EEEEEENS5_IJSB_SE_EEEEEEEvNS4_8identityESY_NSZ_INS10_ILi1ELi4ELi3EEES13_NSR_INS5_IJSF_S14_EEENS5_IJSB_SF_EEEEEEEvS19_EENS_8epilogue10collective18CollectiveEpilogueINS1G_23Sm100TmaWarpSpecializedILi2ELi1ELi8ELb1ELb0EEEJSG_NS5_IJNSR_ISE_SB_EENSR_ISF_SB_EEEEESH_NS5_IJlSB_lEEESH_S1O_NS1G_6fusion15FusionCallbacksIS1K_NS1P_17LinearCombinationISH_fSH_fLNS_15FloatRoundStyleE2EEESG_S1N_JEEENS4_5SM1004TMEM4LOAD26SM100_TMEM_LOAD_16dp256b2xESY_NSZ_IS1A_S13_NSR_INS5_IJS14_SF_EEENS5_IJSF_SB_EEEEEEENS4_17SM75_U32x4_LDSM_NENS4_14SM90_TMA_STOREES22_NS4_17SM90_U32x4_STSM_NENS4_39AutoVectorizingCopyWithAssumedAlignmentILi128EEEEEEvvEEEEvNT_6ParamsE)
	.align		4
        /*000c*/ 	.word	index@(__assertfail)
	.align		4
        /*0010*/ 	.word	0x00000000
	.align		4
        /*0014*/ 	.word	0xfffffffe
	.align		4
        /*0018*/ 	.word	0x00000000
	.align		4
        /*001c*/ 	.word	0xfffffffd
	.align		4
        /*0020*/ 	.word	0x00000000
	.align		4
        /*0024*/ 	.word	0xfffffffc


//--------------------- .nv.constant4             --------------------------
	.section	.nv.constant4,"a",@progbits
	.align	8
	.align		8
.nv.constant4:
        /*0000*/ 	.dword	__assertfail
	.align		8
        /*0008*/ 	.dword	__unnamed_1
	.align		8
        /*0010*/ 	.dword	__unnamed_2
	.align		8
        /*0018*/ 	.dword	_ZN39_INTERNAL_84f1002b_4_k_cu_56958918_28144cuda3std3__45__cpo5beginE
	.align		8
        /*0020*/ 	.dword	_ZN39_INTERNAL_84f1002b_4_k_cu_56958918_28144cuda3std3__45__cpo3endE
	.align		8
        /*0028*/ 	.dword	_ZN39_INTERNAL_84f1002b_4_k_cu_56958918_28144cuda3std3__45__cpo6cbeginE
	.align		8
        /*0030*/ 	.dword	_ZN39_INTERNAL_84f1002b_4_k_cu_56958918_28144cuda3std3__45__cpo4cendE
	.align		8
        /*0038*/ 	.dword	_ZN39_INTERNAL_84f1002b_4_k_cu_56958918_28144cuda3std3__441_GLOBAL__N__84f1002b_4_k_cu_56958918_28146ignoreE
	.align		8
        /*0040*/ 	.dword	_ZN39_INTERNAL_84f1002b_4_k_cu_56958918_28144cuda3std3__419piecewise_constructE
	.align		8
        /*0048*/ 	.dword	_ZN39_INTERNAL_84f1002b_4_k_cu_56958918_28144cuda3std3__48in_placeE
	.align		8
        /*0050*/ 	.dword	_ZN39_INTERNAL_84f1002b_4_k_cu_56958918_28144cuda3std6ranges3__45__cpo4swapE
	.align		8
        /*0058*/ 	.dword	_ZN39_INTERNAL_84f1002b_4_k_cu_56958918_28144cuda3std6ranges3__45__cpo9iter_moveE
	.align		8
        /*0060*/ 	.dword	_ZN39_INTERNAL_84f1002b_4_k_cu_56958918_28144cute7productE
	.align		8
        /*0068*/ 	.dword	_ZN39_INTERNAL_84f1002b_4_k_cu_56958918_28144cute1_E
	.align		8
        /*0070*/ 	.dword	$str$25
	.align		8
        /*0078*/ 	.dword	$str$26
	.align		8
        /*0080*/ 	.dword	$str$27
	.align		8
        /*0088*/ 	.dword	$str$28


//--------------------- .text._ZN7cutlass13device_kernelINS_4gemm6kernel13GemmUniversalIN4cute5tupleIJiiiiEEENS1_10collective13CollectiveMmaINS1_35MainloopSm100TmaUmmaWarpSpecializedILi22ELi2ELi4ENS5_IJNS4_1CILi1EEESB_SB_EEEEENS5_IJNSA_ILi64EEENSA_ILi16EEESE_EEENS_6half_tENS5_IJSB_llEEESH_SI_NS4_8TiledMMAINS4_8MMA_AtomIJNS4_20SM100_MMA_F16BF16_SSISH_SH_fLi64ELi16ELNS4_4UMMA5MajorE1ELSN_1ELNSM_7ScaleInE0ELSO_0EEEEEENS4_6LayoutISC_NS5_IJNSA_ILi0EEESS_SS_EEEEENS5_IJNS4_10UnderscoreESV_SV_EEEEENS4_13SM90_TMA_LOADENS4_14ComposedLayoutINS4_7SwizzleILi3ELi4ELi3EEENS4_18smem_ptr_flag_bitsILi16EEENSR_INS5_IJSE_NSA_ILi8EEEEEENS5_IJSB_SE_EEEEEEEvNS4_8identityESY_NSZ_INS10_ILi1ELi4ELi3EEES13_NSR_INS5_IJSF_S14_EEENS5_IJSB_SF_EEEEEEEvS19_EENS_8epilogue10collective18CollectiveEpilogueINS1G_23Sm100TmaWarpSpecializedILi2ELi1ELi8ELb1ELb0EEEJSG_NS5_IJNSR_ISE_SB_EENSR_ISF_SB_EEEEESH_NS5_IJlSB_lEEESH_S1O_NS1G_6fusion15FusionCallbacksIS1K_NS1P_17LinearCombinationISH_fSH_fLNS_15FloatRoundStyleE2EEESG_S1N_JEEENS4_5SM1004TMEM4LOAD26SM100_TMEM_LOAD_16dp256b2xESY_NSZ_IS1A_S13_NSR_INS5_IJS14_SF_EEENS5_IJSF_SB_EEEEEEENS4_17SM75_U32x4_LDSM_NENS4_14SM90_TMA_STOREES22_NS4_17SM90_U32x4_STSM_NENS4_39AutoVectorizingCopyWithAssumedAlignmentILi128EEEEEEvvEEEEvNT_6ParamsE --------------------------
	.section	.text._ZN7cutlass13device_kernelINS_4gemm6kernel13GemmUniversalIN4cute5tupleIJiiiiEEENS1_10collective13CollectiveMmaINS1_35MainloopSm100TmaUmmaWarpSpecializedILi22ELi2ELi4ENS5_IJNS4_1CILi1EEESB_SB_EEEEENS5_IJNSA_ILi64EEENSA_ILi16EEESE_EEENS_6half_tENS5_IJSB_llEEESH_SI_NS4_8TiledMMAINS4_8MMA_AtomIJNS4_20SM100_MMA_F16BF16_SSISH_SH_fLi64ELi16ELNS4_4UMMA5MajorE1ELSN_1ELNSM_7ScaleInE0ELSO_0EEEEEENS4_6LayoutISC_NS5_IJNSA_ILi0EEESS_SS_EEEEENS5_IJNS4_10UnderscoreESV_SV_EEEEENS4_13SM90_TMA_LOADENS4_14ComposedLayoutINS4_7SwizzleILi3ELi4ELi3EEENS4_18smem_ptr_flag_bitsILi16EEENSR_INS5_IJSE_NSA_ILi8EEEEEENS5_IJSB_SE_EEEEEEEvNS4_8identityESY_NSZ_INS10_ILi1ELi4ELi3EEES13_NSR_INS5_IJSF_S14_EEENS5_IJSB_SF_EEEEEEEvS19_EENS_8epilogue10collective18CollectiveEpilogueINS1G_23Sm100TmaWarpSpecializedILi2ELi1ELi8ELb1ELb0EEEJSG_NS5_IJNSR_ISE_SB_EENSR_ISF_SB_EEEEESH_NS5_IJlSB_lEEESH_S1O_NS1G_6fusion15FusionCallbacksIS1K_NS1P_17LinearCombinationISH_fSH_fLNS_15FloatRoundStyleE2EEESG_S1N_JEEENS4_5SM1004TMEM4LOAD26SM100_TMEM_LOAD_16dp256b2xESY_NSZ_IS1A_S13_NSR_INS5_IJS14_SF_EEENS5_IJSF_SB_EEEEEEENS4_17SM75_U32x4_LDSM_NENS4_14SM90_TMA_STOREES22_NS4_17SM90_U32x4_STSM_NENS4_39AutoVectorizingCopyWithAssumedAlignmentILi128EEEEEEvvEEEEvNT_6ParamsE,"ax",@progbits
	.align	128
.text._ZN7cutlass13device_kernelINS_4gemm6kernel13GemmUniversalIN4cute5tupleIJiiiiEEENS1_10collective13CollectiveMmaINS1_35MainloopSm100TmaUmmaWarpSpecializedILi22ELi2ELi4ENS5_IJNS4_1CILi1EEESB_SB_EEEEENS5_IJNSA_ILi64EEENSA_ILi16EEESE_EEENS_6half_tENS5_IJSB_llEEESH_SI_NS4_8TiledMMAINS4_8MMA_AtomIJNS4_20SM100_MMA_F16BF16_SSISH_SH_fLi64ELi16ELNS4_4UMMA5MajorE1ELSN_1ELNSM_7ScaleInE0ELSO_0EEEEEENS4_6LayoutISC_NS5_IJNSA_ILi0EEESS_SS_EEEEENS5_IJNS4_10UnderscoreESV_SV_EEEEENS4_13SM90_TMA_LOADENS4_14ComposedLayoutINS4_7SwizzleILi3ELi4ELi3EEENS4_18smem_ptr_flag_bitsILi16EEENSR_INS5_IJSE_NSA_ILi8EEEEEENS5_IJSB_SE_EEEEEEEvNS4_8identityESY_NSZ_INS10_ILi1ELi4ELi3EEES13_NSR_INS5_IJSF_S14_EEENS5_IJSB_SF_EEEEEEEvS19_EENS_8epilogue10collective18CollectiveEpilogueINS1G_23Sm100TmaWarpSpecializedILi2ELi1ELi8ELb1ELb0EEEJSG_NS5_IJNSR_ISE_SB_EENSR_ISF_SB_EEEEESH_NS5_IJlSB_lEEESH_S1O_NS1G_6fusion15FusionCallbacksIS1K_NS1P_17LinearCombinationISH_fSH_fLNS_15FloatRoundStyleE2EEESG_S1N_JEEENS4_5SM1004TMEM4LOAD26SM100_TMEM_LOAD_16dp256b2xESY_NSZ_IS1A_S13_NSR_INS5_IJS14_SF_EEENS5_IJSF_SB_EEEEEEENS4_17SM75_U32x4_LDSM_NENS4_14SM90_TMA_STOREES22_NS4_17SM90_U32x4_STSM_NENS4_39AutoVectorizingCopyWithAssumedAlignmentILi128EEEEEEvvEEEEvNT_6ParamsE:
        .type           _ZN7cutlass13device_kernelINS_4gemm6kernel13GemmUniversalIN4cute5tupleIJiiiiEEENS1_10collective13CollectiveMmaINS1_35MainloopSm100TmaUmmaWarpSpecializedILi22ELi2ELi4ENS5_IJNS4_1CILi1EEESB_SB_EEEEENS5_IJNSA_ILi64EEENSA_ILi16EEESE_EEENS_6half_tENS5_IJSB_llEEESH_SI_NS4_8TiledMMAINS4_8MMA_AtomIJNS4_20SM100_MMA_F16BF16_SSISH_SH_fLi64ELi16ELNS4_4UMMA5MajorE1ELSN_1ELNSM_7ScaleInE0ELSO_0EEEEEENS4_6LayoutISC_NS5_IJNSA_ILi0EEESS_SS_EEEEENS5_IJNS4_10UnderscoreESV_SV_EEEEENS4_13SM90_TMA_LOADENS4_14ComposedLayoutINS4_7SwizzleILi3ELi4ELi3EEENS4_18smem_ptr_flag_bitsILi16EEENSR_INS5_IJSE_NSA_ILi8EEEEEENS5_IJSB_SE_EEEEEEEvNS4_8identityESY_NSZ_INS10_ILi1ELi4ELi3EEES13_NSR_INS5_IJSF_S14_EEENS5_IJSB_SF_EEEEEEEvS19_EENS_8epilogue10collective18CollectiveEpilogueINS1G_23Sm100TmaWarpSpecializedILi2ELi1ELi8ELb1ELb0EEEJSG_NS5_IJNSR_ISE_SB_EENSR_ISF_SB_EEEEESH_NS5_IJlSB_lEEESH_S1O_NS1G_6fusion15FusionCallbacksIS1K_NS1P_17LinearCombinationISH_fSH_fLNS_15FloatRoundStyleE2EEESG_S1N_JEEENS4_5SM1004TMEM4LOAD26SM100_TMEM_LOAD_16dp256b2xESY_NSZ_IS1A_S13_NSR_INS5_IJS14_SF_EEENS5_IJSF_SB_EEEEEEENS4_17SM75_U32x4_LDSM_NENS4_14SM90_TMA_STOREES22_NS4_17SM90_U32x4_STSM_NENS4_39AutoVectorizingCopyWithAssumedAlignmentILi128EEEEEEvvEEEEvNT_6ParamsE,@function
        .size           _ZN7cutlass13device_kernelINS_4gemm6kernel13GemmUniversalIN4cute5tupleIJiiiiEEENS1_10collective13CollectiveMmaINS1_35MainloopSm100TmaUmmaWarpSpecializedILi22ELi2ELi4ENS5_IJNS4_1CILi1EEESB_SB_EEEEENS5_IJNSA_ILi64EEENSA_ILi16EEESE_EEENS_6half_tENS5_IJSB_llEEESH_SI_NS4_8TiledMMAINS4_8MMA_AtomIJNS4_20SM100_MMA_F16BF16_SSISH_SH_fLi64ELi16ELNS4_4UMMA5MajorE1ELSN_1ELNSM_7ScaleInE0ELSO_0EEEEEENS4_6LayoutISC_NS5_IJNSA_ILi0EEESS_SS_EEEEENS5_IJNS4_10UnderscoreESV_SV_EEEEENS4_13SM90_TMA_LOADENS4_14ComposedLayoutINS4_7SwizzleILi3ELi4ELi3EEENS4_18smem_ptr_flag_bitsILi16EEENSR_INS5_IJSE_NSA_ILi8EEEEEENS5_IJSB_SE_EEEEEEEvNS4_8identityESY_NSZ_INS10_ILi1ELi4ELi3EEES13_NSR_INS5_IJSF_S14_EEENS5_IJSB_SF_EEEEEEEvS19_EENS_8epilogue10collective18CollectiveEpilogueINS1G_23Sm100TmaWarpSpecializedILi2ELi1ELi8ELb1ELb0EEEJSG_NS5_IJNSR_ISE_SB_EENSR_ISF_SB_EEEEESH_NS5_IJlSB_lEEESH_S1O_NS1G_6fusion15FusionCallbacksIS1K_NS1P_17LinearCombinationISH_fSH_fLNS_15FloatRoundStyleE2EEESG_S1N_JEEENS4_5SM1004TMEM4LOAD26SM100_TMEM_LOAD_16dp256b2xESY_NSZ_IS1A_S13_NSR_INS5_IJS14_SF_EEENS5_IJSF_SB_EEEEEEENS4_17SM75_U32x4_LDSM_NENS4_14SM90_TMA_STOREES22_NS4_17SM90_U32x4_STSM_NENS4_39AutoVectorizingCopyWithAssumedAlignmentILi128EEEEEEvvEEEEvNT_6ParamsE,(.L_x_192 - _ZN7cutlass13device_kernelINS_4gemm6kernel13GemmUniversalIN4cute5tupleIJiiiiEEENS1_10collective13CollectiveMmaINS1_35MainloopSm100TmaUmmaWarpSpecializedILi22ELi2ELi4ENS5_IJNS4_1CILi1EEESB_SB_EEEEENS5_IJNSA_ILi64EEENSA_ILi16EEESE_EEENS_6half_tENS5_IJSB_llEEESH_SI_NS4_8TiledMMAINS4_8MMA_AtomIJNS4_20SM100_MMA_F16BF16_SSISH_SH_fLi64ELi16ELNS4_4UMMA5MajorE1ELSN_1ELNSM_7ScaleInE0ELSO_0EEEEEENS4_6LayoutISC_NS5_IJNSA_ILi0EEESS_SS_EEEEENS5_IJNS4_10UnderscoreESV_SV_EEEEENS4_13SM90_TMA_LOADENS4_14ComposedLayoutINS4_7SwizzleILi3ELi4ELi3EEENS4_18smem_ptr_flag_bitsILi16EEENSR_INS5_IJSE_NSA_ILi8EEEEEENS5_IJSB_SE_EEEEEEEvNS4_8identityESY_NSZ_INS10_ILi1ELi4ELi3EEES13_NSR_INS5_IJSF_S14_EEENS5_IJSB_SF_EEEEEEEvS19_EENS_8epilogue10collective18CollectiveEpilogueINS1G_23Sm100TmaWarpSpecializedILi2ELi1ELi8ELb1ELb0EEEJSG_NS5_IJNSR_ISE_SB_EENSR_ISF_SB_EEEEESH_NS5_IJlSB_lEEESH_S1O_NS1G_6fusion15FusionCallbacksIS1K_NS1P_17LinearCombinationISH_fSH_fLNS_15FloatRoundStyleE2EEESG_S1N_JEEENS4_5SM1004TMEM4LOAD26SM100_TMEM_LOAD_16dp256b2xESY_NSZ_IS1A_S13_NSR_INS5_IJS14_SF_EEENS5_IJSF_SB_EEEEEEENS4_17SM75_U32x4_LDSM_NENS4_14SM90_TMA_STOREES22_NS4_17SM90_U32x4_STSM_NENS4_39AutoVectorizingCopyWithAssumedAlignmentILi128EEEEEEvvEEEEvNT_6ParamsE)
        .other          _ZN7cutlass13device_kernelINS_4gemm6kernel13GemmUniversalIN4cute5tupleIJiiiiEEENS1_10collective13CollectiveMmaINS1_35MainloopSm100TmaUmmaWarpSpecializedILi22ELi2ELi4ENS5_IJNS4_1CILi1EEESB_SB_EEEEENS5_IJNSA_ILi64EEENSA_ILi16EEESE_EEENS_6half_tENS5_IJSB_llEEESH_SI_NS4_8TiledMMAINS4_8MMA_AtomIJNS4_20SM100_MMA_F16BF16_SSISH_SH_fLi64ELi16ELNS4_4UMMA5MajorE1ELSN_1ELNSM_7ScaleInE0ELSO_0EEEEEENS4_6LayoutISC_NS5_IJNSA_ILi0EEESS_SS_EEEEENS5_IJNS4_10UnderscoreESV_SV_EEEEENS4_13SM90_TMA_LOADENS4_14ComposedLayoutINS4_7SwizzleILi3ELi4ELi3EEENS4_18smem_ptr_flag_bitsILi16EEENSR_INS5_IJSE_NSA_ILi8EEEEEENS5_IJSB_SE_EEEEEEEvNS4_8identityESY_NSZ_INS10_ILi1ELi4ELi3EEES13_NSR_INS5_IJSF_S14_EEENS5_IJSB_SF_EEEEEEEvS19_EENS_8epilogue10collective18CollectiveEpilogueINS1G_23Sm100TmaWarpSpecializedILi2ELi1ELi8ELb1ELb0EEEJSG_NS5_IJNSR_ISE_SB_EENSR_ISF_SB_EEEEESH_NS5_IJlSB_lEEESH_S1O_NS1G_6fusion15FusionCallbacksIS1K_NS1P_17LinearCombinationISH_fSH_fLNS_15FloatRoundStyleE2EEESG_S1N_JEEENS4_5SM1004TMEM4LOAD26SM100_TMEM_LOAD_16dp256b2xESY_NSZ_IS1A_S13_NSR_INS5_IJS14_SF_EEENS5_IJSF_SB_EEEEEEENS4_17SM75_U32x4_LDSM_NENS4_14SM90_TMA_STOREES22_NS4_17SM90_U32x4_STSM_NENS4_39AutoVectorizingCopyWithAssumedAlignmentILi128EEEEEEvvEEEEvNT_6ParamsE,@"STO_CUDA_ENTRY STV_DEFAULT"
_ZN7cutlass13device_kernelINS_4gemm6kernel13GemmUniversalIN4cute5tupleIJiiiiEEENS1_10collective13CollectiveMmaINS1_35MainloopSm100TmaUmmaWarpSpecializedILi22ELi2ELi4ENS5_IJNS4_1CILi1EEESB_SB_EEEEENS5_IJNSA_ILi64EEENSA_ILi16EEESE_EEENS_6half_tENS5_IJSB_llEEESH_SI_NS4_8TiledMMAINS4_8MMA_AtomIJNS4_20SM100_MMA_F16BF16_SSISH_SH_fLi64ELi16ELNS4_4UMMA5MajorE1ELSN_1ELNSM_7ScaleInE0ELSO_0EEEEEENS4_6LayoutISC_NS5_IJNSA_ILi0EEESS_SS_EEEEENS5_IJNS4_10UnderscoreESV_SV_EEEEENS4_13SM90_TMA_LOADENS4_14ComposedLayoutINS4_7SwizzleILi3ELi4ELi3EEENS4_18smem_ptr_flag_bitsILi16EEENSR_INS5_IJSE_NSA_ILi8EEEEEENS5_IJSB_SE_EEEEEEEvNS4_8identityESY_NSZ_INS10_ILi1ELi4ELi3EEES13_NSR_INS5_IJSF_S14_EEENS5_IJSB_SF_EEEEEEEvS19_EENS_8epilogue10collective18CollectiveEpilogueINS1G_23Sm100TmaWarpSpecializedILi2ELi1ELi8ELb1ELb0EEEJSG_NS5_IJNSR_ISE_SB_EENSR_ISF_SB_EEEEESH_NS5_IJlSB_lEEESH_S1O_NS1G_6fusion15FusionCallbacksIS1K_NS1P_17LinearCombinationISH_fSH_fLNS_15FloatRoundStyleE2EEESG_S1N_JEEENS4_5SM1004TMEM4LOAD26SM100_TMEM_LOAD_16dp256b2xESY_NSZ_IS1A_S13_NSR_INS5_IJS14_SF_EEENS5_IJSF_SB_EEEEEEENS4_17SM75_U32x4_LDSM_NENS4_14SM90_TMA_STOREES22_NS4_17SM90_U32x4_STSM_NENS4_39AutoVectorizingCopyWithAssumedAlignmentILi128EEEEEEvvEEEEvNT_6ParamsE:
[----:B------:R-:W1:Y:S01]  /*0000*/  LDC R1, c[0x0][0x37c] ;  /* 0x0000df00ff017b82 */ /* 0x000e620000000800 */
[----:B------:R-:W2:Y:S01]  /*0010*/  S2R R61, SR_TID.X ;  /* 0x00000000003d7919 */ /* 0x000ea20000002100 */
[----:B------:R-:W3:Y:S01]  /*0020*/  LDCU.64 UR4, c[0x0][0x890] ;  /* 0x00011200ff0477ac */ /* 0x000ee20008000a00 */
[----:B------:R-:W-:Y:S02]  /*0030*/  PRMT R49, RZ, 0x7610, R49 ;  /* 0x00007610ff317816 */ /* 0x000fe40000000031 */
[----:B------:R-:W-:Y:S01]  /*0040*/  ELECT P5, URZ, PT ;  /* 0x0000000000ff782f */ /* 0x000fe200038a0000 */
[----:B------:R-:W4:Y:S01]  /*0050*/  LDCU.64 UR40, c[0x0][0x358] ;  /* 0x00006b00ff2877ac */ /* 0x000f220008000a00 */
[----:B---3--:R-:W-:-:S04]  /*0060*/  UISETP.NE.U32.AND UP0, UPT, UR4, URZ, UPT ;  /* 0x000000ff0400728c */ /* 0x008fc8000bf05070 */
[----:B------:R-:W-:Y:S01]  /*0070*/  UISETP.NE.AND.EX UP0, UPT, UR5, URZ, UPT, UP0 ;  /* 0x000000ff0500728c */ /* 0x000fe2000bf05300 */
[----:B--2---:R-:W-:-:S05]  /*0080*/  SHF.R.U32.HI R53, RZ, 0x5, R61 ;  /* 0x00000005ff357819 */ /* 0x004fca000001163d */
[----:B------:R-:W2:Y:S02]  /*0090*/  SHFL.IDX PT, R0, R53, RZ, 0x1f ;  /* 0x00001fff35007589 */ /* 0x000ea400000e0000 */
[----:B--2---:R-:W-:Y:S01]  /*00a0*/  R2UR UR8, R0 ;  /* 0x00000000000872ca */ /* 0x004fe200000e0000 */
[----:B-1--4-:R-:W-:-:S14]  /*00b0*/  BRA.U UP0, `(.L_x_0) ;  /* 0x00000001002c7547 */ /* 0x012fdc000b800000 */
[----:B------:R-:W1:Y:S02]  /*00c0*/  LDCU.64 UR6, c[0x0][0x888] ;  /* 0x00011100ff0677ac */ /* 0x000e640008000a00 */
[----:B-1----:R-:W-:-:S04]  /*00d0*/  UISETP.NE.U32.AND UP0, UPT, UR6, URZ, UPT ;  /* 0x000000ff0600728c */ /* 0x002fc8000bf05070 */
[----:B------:R-:W-:-:S09]  /*00e0*/  UISETP.NE.AND.EX UP0, UPT, UR7, URZ, UPT, UP0 ;  /* 0x000000ff0700728c */ /* 0x000fd2000bf05300 */
[----:B------:R-:W-:Y:S05]  /*00f0*/  BRA.U !UP0, `(.L_x_1) ;  /* 0x0000000108107547 */ /* 0x000fea000b800000 */
[----:B------:R-:W1:Y:S02]  /*0100*/  LDC.64 R30, c[0x0][0x888] ;  /* 0x00022200ff1e7b82 */ /* 0x000e640000000a00 */
[----:B-1----:R1:W5:Y:S01]  /*0110*/  LDG.E R30, desc[UR40][R30.64] ;  /* 0x000000281e1e7981 */ /* 0x002362000c1e1900 */
[----:B------:R-:W-:Y:S01]  /*0120*/  HFMA2 R49, -RZ, RZ, 0, 5.9604644775390625e-08 ;  /* 0x00000001ff317431 */ /* 0x000fe200000001ff */
[----:B------:R-:W-:Y:S05]  /*0130*/  BRA `(.L_x_0) ;  /* 0x00000000000c7947 */ /* 0x000fea0003800000 */
.L_x_1:
[----:B------:R-:W1:Y:S01]  /*0140*/  LDCU UR6, c[0x0][0x880] ;  /* 0x00011000ff0677ac */ /* 0x000e620008000800 */
[----:B------:R-:W-:Y:S01]  /*0150*/  HFMA2 R49, -RZ, RZ, 0, 5.9604644775390625e-08 ;  /* 0x00000001ff317431 */ /* 0x000fe200000001ff */
[----:B-1----:R-:W-:-:S07]  /*0160*/  MOV R30, UR6 ;  /* 0x00000006001e7c02 */ /* 0x002fce0008000f00 */
.L_x_0:
[----:B------:R-:W2:Y:S02]  /*0170*/  LDCU.64 UR6, c[0x0][0x8b0] ;  /* 0x00011600ff0677ac */ /* 0x000ea40008000a00 */
[----:B--2---:R-:W-:-:S04]  /*0180*/  UISETP.NE.U32.AND UP0, UPT, UR6, URZ, UPT ;  /* 0x000000ff0600728c */ /* 0x004fc8000bf05070 */
[----:B------:R-:W-:-:S09]  /*0190*/  UISETP.NE.AND.EX UP0, UPT, UR7, URZ, UPT, UP0 ;  /* 0x000000ff0700728c */ /* 0x000fd2000bf05300 */
[----:B------:R-:W-:Y:S05]  /*01a0*/  BRA.U UP0, `(.L_x_2) ;  /* 0x0000000100247547 */ /* 0x000fea000b800000 */
[----:B------:R-:W2:Y:S02]  /*01b0*/  LDCU.64 UR6, c[0x0][0x8a8] ;  /* 0x00011500ff0677ac */ /* 0x000ea40008000a00 */
[----:B--2---:R-:W-:-:S04]  /*01c0*/  UISETP.NE.U32.AND UP0, UPT, UR6, URZ, UPT ;  /* 0x000000ff0600728c */ /* 0x004fc8000bf05070 */
[----:B------:R-:W-:-:S09]  /*01d0*/  UISETP.NE.AND.EX UP0, UPT, UR7, URZ, UPT, UP0 ;  /* 0x000000ff0700728c */ /* 0x000fd2000bf05300 */
[----:B------:R-:W-:Y:S05]  /*01e0*/  BRA.U !UP0, `(.L_x_3) ;  /* 0x00000001080c7547 */ /* 0x000fea000b800000 */
[----:B------:R-:W2:Y:S02]  /*01f0*/  LDC.64 R2, c[0x0][0x8a8] ;  /* 0x00022a00ff027b82 */ /* 0x000ea40000000a00 */
[----:B--2---:R2:W5:Y:S01]  /*0200*/  LDG.E R29, desc[UR40][R2.64] ;  /* 0x00000028021d7981 */ /* 0x004562000c1e1900 */
[----:B------:R-:W-:Y:S05]  /*0210*/  BRA `(.L_x_2) ;  /* 0x0000000000087947 */ /* 0x000fea0003800000 */
.L_x_3:
[----:B------:R-:W2:Y:S02]  /*0220*/  LDCU UR6, c[0x0][0x8a0] ;  /* 0x00011400ff0677ac */ /* 0x000ea40008000800 */
[----:B--2---:R-:W-:Y:S02]  /*0230*/  MOV R29, UR6 ;  /* 0x00000006001d7c02 */ /* 0x004fe40008000f00 */
.L_x_2:
[----:B------:R-:W-:Y:S01]  /*0240*/  IMAD.U32 R0, RZ, RZ, UR8 ;  /* 0x00000008ff007e24 */ /* 0x000fe2000f8e00ff */
[----:B------:R-:W-:Y:S04]  /*0250*/  BSSY.RECONVERGENT B0, `(.L_x_4) ;  /* 0x000000c000007945 */ /* 0x000fe80003800200 */
[C---:B------:R-:W-:Y:S02]  /*0260*/  ISETP.NE.OR P1, PT, R0.reuse, 0x1, !P5 ;  /* 0x000000010000780c */ /* 0x040fe40006f25670 */
[----:B------:R-:W-:-:S11]  /*0270*/  ISETP.NE.OR P0, PT, R0, 0x3, !P5 ;  /* 0x000000030000780c */ /* 0x000fd60006f05670 */
[----:B------:R-:W-:Y:S05]  /*0280*/  @P1 BRA `(.L_x_5) ;  /* 0x0000000000201947 */ /* 0x000fea0003800000 */
[----:B------:R-:W3:Y:S02]  /*0290*/  LDCU.64 UR6, c[0x0][0x348] ;  /* 0x00006900ff0677ac */ /* 0x000ee40008000a00 */
[----:B---3--:R-:W-:Y:S02]  /*02a0*/  UIADD3 UR10, UP1, UPT, UR6, 0x80, URZ ;  /* 0x00000080060a7890 */ /* 0x008fe4000ff3e0ff */
[----:B------:R-:W-:Y:S02]  /*02b0*/  UIADD3 UR6, UP0, UPT, UR6, 0x180, URZ ;  /* 0x0000018006067890 */ /* 0x000fe4000ff1e0ff */
[----:B------:R-:W-:Y:S02]  /*02c0*/  UIADD3.X UR11, UPT, UPT, URZ, UR7, URZ, UP1, !UPT ;  /* 0x00000007ff0b7290 */ /* 0x000fe40008ffe4ff */
[----:B------:R-:W-:-:S07]  /*02d0*/  UIADD3.X UR7, UPT, UPT, URZ, UR7, URZ, UP0, !UPT ;  /* 0x00000007ff077290 */ /* 0x000fce00087fe4ff */
[----:B------:R3:W-:Y:S02]  /*02e0*/  UTMACCTL.PF [UR10] ;  /* 0x000000000a0079b9 */ /* 0x0007e40008040000 */
[----:B------:R3:W-:Y:S02]  /*02f0*/  UTMACCTL.PF [UR6] ;  /* 0x00000000060079b9 */ /* 0x0007e40008040000 */
[----:B---3--:R-:W-:Y:S01]  /*0300*/  NOP ;  /* 0x0000000000007918 */ /* 0x008fe20000000000 */
.L_x_5:
[----:B------:R-:W-:Y:S05]  /*0310*/  BSYNC.RECONVERGENT B0 ;  /* 0x0000000000007941 */ /* 0x000fea0003800200 */
.L_x_4:
[----:B------:R-:W-:Y:S04]  /*0320*/  BSSY.RECONVERGENT B0, `(.L_x_6) ;  /* 0x000000a000007945 */ /* 0x000fe80003800200 */
        /* <DEDUP_REMOVED lines=9> */
.L_x_7:
[----:B------:R-:W-:Y:S05]  /*03c0*/  BSYNC.RECONVERGENT B0 ;  /* 0x0000000000007941 */ /* 0x000fea0003800200 */
.L_x_6:
[----:B------:R-:W3:Y:S01]  /*03d0*/  LDCU.64 UR6, c[0x0][0x888] ;  /* 0x00011100ff0677ac */ /* 0x000ee20008000a00 */
[----:B------:R-:W-:Y:S02]  /*03e0*/  UISETP.EQ.U32.AND UP1, UPT, UR4, URZ, UPT ;  /* 0x000000ff0400728c */ /* 0x000fe4000bf22070 */
[----:B------:R-:W-:Y:S02]  /*03f0*/  UPLOP3.LUT UP2, UPT, UPT, UPT, UPT, 0x80, 0x8 ;  /* 0x000000000008789c */ /* 0x000fe40003f4f070 */
[----:B---3--:R-:W-:-:S04]  /*0400*/  UISETP.NE.U32.AND UP0, UPT, UR6, URZ, UPT ;  /* 0x000000ff0600728c */ /* 0x008fc8000bf05070 */
[----:B------:R-:W-:-:S04]  /*0410*/  UISETP.NE.AND.EX UP0, UPT, UR7, URZ, UPT, UP0 ;  /* 0x000000ff0700728c */ /* 0x000fc8000bf05300 */
[----:B------:R-:W-:-:S04]  /*0420*/  UISETP.EQ.OR.EX UP3, UPT, UR5, URZ, !UP0, UP1 ;  /* 0x000000ff0500728c */ /* 0x000fc8000c762710 */
[----:B------:R-:W-:-:S05]  /*0430*/  UP2UR UR45, UPR, URZ, 0x8 ;  /* 0x00000008ff2d7883 */ /* 0x000fca0008000000 */
[----:B------:R-:W-:Y:S07]  /*0440*/  BRA.U !UP3, `(.L_x_8) ;  /* 0x000000010b207547 */ /* 0x000fee000b800000 */
[----:B------:R-:W-:Y:S01]  /*0450*/  UISETP.NE.U32.AND UP2, UPT, UR4, URZ, UPT ;  /* 0x000000ff0400728c */ /* 0x000fe2000bf45070 */
[----:B-----5:R-:W-:Y:S01]  /*0460*/  FSETP.NEU.AND P0, PT, R30, RZ, PT ;  /* 0x000000ff1e00720b */ /* 0x020fe20003f0d000 */
[----:B------:R-:W-:Y:S02]  /*0470*/  USEL UR4, URZ, 0xffffffff, UP0 ;  /* 0xffffffffff047887 */ /* 0x000fe40008000000 */
[----:B------:R-:W-:-:S10]  /*0480*/  UISETP.NE.AND.EX UP2, UPT, UR5, URZ, UPT, UP2 ;  /* 0x000000ff0500728c */ /* 0x000fd4000bf45320 */
[----:B------:R-:W-:Y:S01]  /*0490*/  VOTEU.ANY UP1, P0 ;  /* 0x0000000000ff7886 */ /* 0x000fe20000020100 */
[----:B------:R-:W-:-:S04]  /*04a0*/  @!UP2 USEL UR4, URZ, 0xffffffff, UP1 ;  /* 0xffffffffff04a887 */ /* 0x000fc80008800000 */
[----:B------:R-:W-:-:S04]  /*04b0*/  ULOP3.LUT UR4, UR4, 0x1, URZ, 0xc0, !UPT ;  /* 0x0000000104047892 */ /* 0x000fc8000f8ec0ff */
[----:B------:R-:W-:-:S11]  /*04c0*/  UISETP.NE.U32.AND UP2, UPT, UR4, 0x1, UPT ;  /* 0x000000010400788c */ /* 0x000fd6000bf45070 */
.L_x_8:
[----:B--2---:R-:W2:Y:S01]  /*04d0*/  SHFL.IDX PT, R2, R53, RZ, 0x1f ;  /* 0x00001fff35027589 */ /* 0x004ea200000e0000 */
[----:B------:R-:W-:-:S04]  /*04e0*/  UISETP.NE.AND UP1, UPT, UR8, 0x2, UPT ;  /* 0x000000020800788c */ /* 0x000fc8000bf25270 */
[----:B------:R-:W-:Y:S01]  /*04f0*/  USEL UR6, URZ, 0x1, UP1 ;  /* 0x00000001ff067887 */ /* 0x000fe20008800000 */
[----:B--2---:R-:W-:-:S13]  /*0500*/  ISETP.NE.AND P0, PT, R2, RZ, PT ;  /* 0x000000ff0200720c */ /* 0x004fda0003f05270 */
[----:B------:R-:W-:Y:S05]  /*0510*/  @P0 BRA `(.L_x_9) ;  /* 0x0000000000e40947 */ /* 0x000fea0003800000 */
[----:B------:R-:W-:Y:S01]  /*0520*/  ELECT P0, URZ, PT ;  /* 0x0000000000ff782f */ /* 0x000fe20003800000 */
[----:B------:R-:W-:-:S12]  /*0530*/  BSSY.RECONVERGENT B0, `(.L_x_9) ;  /* 0x0000037000007945 */ /* 0x000fd80003800200 */
[----:B------:R-:W-:Y:S05]  /*0540*/  @!P0 BRA `(.L_x_10) ;  /* 0x0000000000d48947 */ /* 0x000fea0003800000 */
[----:B------:R-:W2:Y:S01]  /*0550*/  S2UR UR5, SR_CgaCtaId ;  /* 0x00000000000579c3 */ /* 0x000ea20000008800 */
[----:B------:R-:W-:Y:S01]  /*0560*/  UMOV UR7, 0x400 ;  /* 0x0000040000077882 */ /* 0x000fe20000000000 */
[----:B------:R-:W-:Y:S02]  /*0570*/  UMOV UR4, 0x1 ;  /* 0x0000000100047882 */ /* 0x000fe40000000000 */
[----:B------:R-:W-:-:S04]  /*0580*/  UIADD3 UR10, UPT, UPT, -UR4, 0x100000, URZ ;  /* 0x00100000040a7890 */ /* 0x000fc8000fffe1ff */
[----:B------:R-:W-:Y:S02]  /*0590*/  USHF.L.U32 UR11, UR10, 0xb, URZ ;  /* 0x0000000b0a0b7899 */ /* 0x000fe400080006ff */
[----:B------:R-:W-:Y:S02]  /*05a0*/  USHF.L.U32 UR10, UR10, 0x1, URZ ;  /* 0x000000010a0a7899 */ /* 0x000fe400080006ff */
[----:B--2---:R-:W-:Y:S01]  /*05b0*/  ULEA UR5, UR5, UR7, 0x18 ;  /* 0x0000000705057291 */ /* 0x004fe2000f8ec0ff */
[----:B------:R-:W2:Y:S11]  /*05c0*/  FENCE.VIEW.ASYNC.S ;  /* 0x00000000000073c6 */ /* 0x000eb60000000000 */
[----:B--2---:R2:W3:Y:S01]  /*05d0*/  SYNCS.EXCH.64 URZ, [UR5], UR10 ;  /* 0x0000000a05ff75b2 */ /* 0x0044e20008000100 */
[----:B------:R2:W4:Y:S01]  /*05e0*/  SYNCS.EXCH.64 URZ, [UR5+0xb0], UR10 ;  /* 0x0000b00a05ff75b2 */ /* 0x0005220008000100 */
[----:B------:R2:W1:Y:S01]  /*05f0*/  SYNCS.EXCH.64 URZ, [UR5+0x8], UR10 ;  /* 0x0000080a05ff75b2 */ /* 0x0004620008000100 */
        /* <DEDUP_REMOVED lines=40> */
[----:B------:R2:W1:Y:S02]  /*0880*/  SYNCS.EXCH.64 URZ, [UR5+0x158], UR10 ;  /* 0x0001580a05ff75b2 */ /* 0x0004640008000100 */
[----:B--234-:R-:W-:Y:S01]  /*0890*/  NOP ;  /* 0x0000000000007918 */ /* 0x01cfe20000000000 */
.L_x_10:
[----:B------:R-:W-:Y:S05]  /*08a0*/  BSYNC.RECONVERGENT B0 ;  /* 0x0000000000007941 */ /* 0x000fea0003800200 */
.L_x_9:
[----:B------:R-:W2:Y:S01]  /*08b0*/  SHFL.IDX PT, R2, R53, RZ, 0x1f ;  /* 0x00001fff35027589 */ /* 0x000ea200000e0000 */
[----:B------:R-:W-:Y:S01]  /*08c0*/  NOP ;  /* 0x0000000000007918 */ /* 0x000fe20000000000 */
[----:B--2---:R-:W-:-:S13]  /*08d0*/  ISETP.NE.AND P0, PT, R2, 0x1, PT ;  /* 0x000000010200780c */ /* 0x004fda0003f05270 */
[----:B------:R-:W-:Y:S05]  /*08e0*/  @P0 BRA `(.L_x_11) ;  /* 0x0000000000480947 */ /* 0x000fea0003800000 */
[----:B------:R-:W2:Y:S01]  /*08f0*/  S2UR UR7, SR_CgaCtaId ;  /* 0x00000000000779c3 */ /* 0x000ea20000008800 */
[----:B------:R-:W-:Y:S01]  /*0900*/  UMOV UR9, 0x400 ;  /* 0x0000040000097882 */ /* 0x000fe20000000000 */
[----:B------:R-:W-:Y:S01]  /*0910*/  UMOV UR5, 0x20 ;  /* 0x0000002000057882 */ /* 0x000fe20000000000 */
[----:B------:R-:W-:Y:S01]  /*0920*/  UMOV UR4, 0x80 ;  /* 0x0000008000047882 */ /* 0x000fe20000000000 */
[----:B------:R-:W-:-:S04]  /*0930*/  UIADD3 UR10, UPT, UPT, -UR5, 0x100000, URZ ;  /* 0x00100000050a7890 */ /* 0x000fc8000fffe1ff */
[----:B------:R-:W-:Y:S02]  /*0940*/  USHF.L.U32 UR11, UR10, 0xb, URZ ;  /* 0x0000000b0a0b7899 */ /* 0x000fe400080006ff */
[----:B------:R-:W-:Y:S02]  /*0950*/  USHF.L.U32 UR10, UR10, 0x1, URZ ;  /* 0x000000010a0a7899 */ /* 0x000fe400080006ff */
[----:B------:R-:W-:-:S04]  /*0960*/  UIADD3 UR4, UPT, UPT, -UR4, 0x100000, URZ ;  /* 0x0010000004047890 */ /* 0x000fc8000fffe1ff */
[----:B------:R-:W-:Y:S02]  /*0970*/  USHF.L.U32 UR5, UR4, 0xb, URZ ;  /* 0x0000000b04057899 */ /* 0x000fe400080006ff */
[----:B------:R-:W-:Y:S01]  /*0980*/  USHF.L.U32 UR4, UR4, 0x1, URZ ;  /* 0x0000000104047899 */ /* 0x000fe200080006ff */
[----:B------:R-:W-:Y:S01]  /*0990*/  ELECT P0, URZ, PT ;  /* 0x0000000000ff782f */ /* 0x000fe20003800000 */
[----:B--2---:R-:W-:Y:S01]  /*09a0*/  ULEA UR7, UR7, UR9, 0x18 ;  /* 0x0000000907077291 */ /* 0x004fe2000f8ec0ff */
[----:B------:R-:W2:Y:S11]  /*09b0*/  FENCE.VIEW.ASYNC.S ;  /* 0x00000000000073c6 */ /* 0x000eb60000000000 */
[----:B--2---:R2:W3:Y:S01]  /*09c0*/  SYNCS.EXCH.64 URZ, [UR7+0x160], UR10 ;  /* 0x0001600a07ff75b2 */ /* 0x0044e20008000100 */
[----:B------:R2:W4:Y:S01]  /*09d0*/  SYNCS.EXCH.64 URZ, [UR7+0x170], UR4 ;  /* 0x0001700407ff75b2 */ /* 0x0005220008000100 */
[----:B------:R2:W1:Y:S01]  /*09e0*/  SYNCS.EXCH.64 URZ, [UR7+0x168], UR10 ;  /* 0x0001680a07ff75b2 */ /* 0x0004620008000100 */
[----:B------:R2:W1:Y:S01]  /*09f0*/  SYNCS.EXCH.64 URZ, [UR7+0x178], UR4 ;  /* 0x0001780407ff75b2 */ /* 0x0004620008000100 */
[----:B------:R-:W-:Y:S01]  /*0a00*/  NOP ;  /* 0x0000000000007918 */ /* 0x000fe20000000000 */
.L_x_11:
[----:B------:R-:W2:Y:S01]  /*0a10*/  SHFL.IDX PT, R2, R53, RZ, 0x1f ;  /* 0x00001fff35027589 */ /* 0x000ea200000e0000 */
[----:B------:R-:W-:Y:S01]  /*0a20*/  NOP ;  /* 0x0000000000007918 */ /* 0x000fe20000000000 */
[----:B--2---:R-:W-:-:S13]  /*0a30*/  ISETP.NE.AND P0, PT, R2, 0x3, PT ;  /* 0x000000030200780c */ /* 0x004fda0003f05270 */
[----:B------:R-:W-:Y:S05]  /*0a40*/  @P0 BRA `(.L_x_12) ;  /* 0x0000000000300947 */ /* 0x000fea0003800000 */
[----:B------:R-:W2:Y:S01]  /*0a50*/  S2UR UR5, SR_CgaCtaId ;  /* 0x00000000000579c3 */ /* 0x000ea20000008800 */
[----:B------:R-:W-:Y:S01]  /*0a60*/  UMOV UR7, 0x400 ;  /* 0x0000040000077882 */ /* 0x000fe20000000000 */
[----:B------:R-:W-:Y:S01]  /*0a70*/  UMOV UR4, 0x20 ;  /* 0x0000002000047882 */ /* 0x000fe20000000000 */
[----:B------:R-:W-:Y:S01]  /*0a80*/  ELECT P0, URZ, PT ;  /* 0x0000000000ff782f */ /* 0x000fe20003800000 */
[----:B------:R-:W-:-:S04]  /*0a90*/  UIADD3 UR10, UPT, UPT, -UR4, 0x100000, URZ ;  /* 0x00100000040a7890 */ /* 0x000fc8000fffe1ff */
[----:B------:R-:W-:Y:S02]  /*0aa0*/  USHF.L.U32 UR11, UR10, 0xb, URZ ;  /* 0x0000000b0a0b7899 */ /* 0x000fe400080006ff */
[----:B------:R-:W-:Y:S02]  /*0ab0*/  USHF.L.U32 UR10, UR10, 0x1, URZ ;  /* 0x000000010a0a7899 */ /* 0x000fe400080006ff */
[----:B--2---:R-:W-:Y:S01]  /*0ac0*/  ULEA UR5, UR5, UR7, 0x18 ;  /* 0x0000000705057291 */ /* 0x004fe2000f8ec0ff */
[----:B------:R-:W2:Y:S11]  /*0ad0*/  FENCE.VIEW.ASYNC.S ;  /* 0x00000000000073c6 */ /* 0x000eb60000000000 */
[----:B--2---:R2:W1:Y:S01]  /*0ae0*/  SYNCS.EXCH.64 URZ, [UR5+0x180], UR10 ;  /* 0x0001800a05ff75b2 */ /* 0x0044620008000100 */
[----:B------:R2:W1:Y:S01]  /*0af0*/  SYNCS.EXCH.64 URZ, [UR5+0x188], UR10 ;  /* 0x0001880a05ff75b2 */ /* 0x0004620008000100 */
[----:B------:R-:W-:Y:S01]  /*0b00*/  NOP ;  /* 0x0000000000007918 */ /* 0x000fe20000000000 */
.L_x_12:
[----:B------:R-:W3:Y:S01]  /*0b10*/  SHFL.IDX PT, R2, R53, RZ, 0x1f ;  /* 0x00001fff35027589 */ /* 0x000ee200000e0000 */
[----:B------:R-:W-:Y:S01]  /*0b20*/  NOP ;  /* 0x0000000000007918 */ /* 0x000fe20000000000 */
[----:B---3--:R-:W-:-:S13]  /*0b30*/  ISETP.NE.AND P0, PT, R2, 0x4, PT ;  /* 0x000000040200780c */ /* 0x008fda0003f05270 */
[----:B------:R-:W-:Y:S05]  /*0b40*/  @P0 BRA `(.L_x_13) ;  /* 0x00000000004c0947 */ /* 0x000fea0003800000 */
[----:B--2---:R-:W2:Y:S01]  /*0b50*/  S2UR UR5, SR_CgaCtaId ;  /* 0x00000000000579c3 */ /* 0x004ea20000008800 */
[----:B------:R-:W-:Y:S01]  /*0b60*/  UMOV UR9, 0x100 ;  /* 0x0000010000097882 */ /* 0x000fe20000000000 */
[----:B------:R-:W-:Y:S01]  /*0b70*/  UMOV UR7, 0x400 ;  /* 0x0000040000077882 */ /* 0x000fe20000000000 */
[----:B------:R-:W-:Y:S01]  /*0b80*/  USEL UR9, UR9, 0xe0, UP2 ;  /* 0x000000e009097887 */ /* 0x000fe20009000000 */
[----:B------:R-:W-:Y:S01]  /*0b90*/  UMOV UR4, 0x1 ;  /* 0x0000000100047882 */ /* 0x000fe20000000000 */
[----:B------:R-:W-:Y:S01]  /*0ba0*/  ELECT P0, URZ, PT ;  /* 0x0000000000ff782f */ /* 0x000fe20003800000 */
[----:B------:R-:W-:-:S04]  /*0bb0*/  UIADD3 UR10, UPT, UPT, -UR4, 0x100000, URZ ;  /* 0x00100000040a7890 */ /* 0x000fc8000fffe1ff */
[----:B------:R-:W-:Y:S02]  /*0bc0*/  USHF.L.U32 UR11, UR10, 0xb, URZ ;  /* 0x0000000b0a0b7899 */ /* 0x000fe400080006ff */
[----:B------:R-:W-:Y:S02]  /*0bd0*/  USHF.L.U32 UR10, UR10, 0x1, URZ ;  /* 0x000000010a0a7899 */ /* 0x000fe400080006ff */
[----:B------:R-:W-:-:S04]  /*0be0*/  UIADD3 UR12, UPT, UPT, -UR9, 0x100000, URZ ;  /* 0x00100000090c7890 */ /* 0x000fc8000fffe1ff */
[----:B------:R-:W-:Y:S02]  /*0bf0*/  USHF.L.U32 UR13, UR12, 0xb, URZ ;  /* 0x0000000b0c0d7899 */ /* 0x000fe400080006ff */
[----:B------:R-:W-:Y:S02]  /*0c00*/  USHF.L.U32 UR12, UR12, 0x1, URZ ;  /* 0x000000010c0c7899 */ /* 0x000fe400080006ff */
[----:B--2---:R-:W-:Y:S01]  /*0c10*/  ULEA UR5, UR5, UR7, 0x18 ;  /* 0x0000000705057291 */ /* 0x004fe2000f8ec0ff */
[----:B------:R-:W2:Y:S11]  /*0c20*/  FENCE.VIEW.ASYNC.S ;  /* 0x00000000000073c6 */ /* 0x000eb60000000000 */
[----:B--2---:R3:W2:Y:S01]  /*0c30*/  SYNCS.EXCH.64 URZ, [UR5+0x190], UR10 ;  /* 0x0001900a05ff75b2 */ /* 0x0046a20008000100 */
[----:B------:R3:W1:Y:S01]  /*0c40*/  SYNCS.EXCH.64 URZ, [UR5+0x1a0], UR12 ;  /* 0x0001a00c05ff75b2 */ /* 0x0006620008000100 */
[----:B------:R3:W1:Y:S01]  /*0c50*/  SYNCS.EXCH.64 URZ, [UR5+0x198], UR10 ;  /* 0x0001980a05ff75b2 */ /* 0x0006620008000100 */
[----:B------:R3:W1:Y:S02]  /*0c60*/  SYNCS.EXCH.64 URZ, [UR5+0x1a8], UR12 ;  /* 0x0001a80c05ff75b2 */ /* 0x0006640008000100 */
[----:B---3--:R-:W-:Y:S01]  /*0c70*/  NOP ;  /* 0x0000000000007918 */ /* 0x008fe20000000000 */
.L_x_13:
[----:B------:R-:W3:Y:S01]  /*0c80*/  SHFL.IDX PT, R2, R53, RZ, 0x1f ;  /* 0x00001fff35027589 */ /* 0x000ee200000e0000 */
[----:B------:R-:W-:Y:S01]  /*0c90*/  NOP ;  /* 0x0000000000007918 */ /* 0x000fe20000000000 */
[----:B---3--:R-:W-:-:S13]  /*0ca0*/  ISETP.NE.AND P0, PT, R2, 0x5, PT ;  /* 0x000000050200780c */ /* 0x008fda0003f05270 */
[----:B------:R-:W-:Y:S05]  /*0cb0*/  @P0 BRA `(.L_x_14) ;  /* 0x0000000000580947 */ /* 0x000fea0003800000 */
[----:B------:R-:W3:Y:S01]  /*0cc0*/  S2UR UR7, SR_CgaCtaId ;  /* 0x00000000000779c3 */ /* 0x000ee20000008800 */
[----:B------:R-:W-:Y:S01]  /*0cd0*/  UMOV UR9, 0x400 ;  /* 0x0000040000097882 */ /* 0x000fe20000000000 */
[----:B--2---:R-:W-:Y:S01]  /*0ce0*/  UMOV UR5, 0x1 ;  /* 0x0000000100057882 */ /* 0x004fe20000000000 */
        /* <DEDUP_REMOVED lines=8> */
[----:B---3--:R-:W-:Y:S01]  /*0d70*/  ULEA UR7, UR7, UR9, 0x18 ;  /* 0x0000000907077291 */ /* 0x008fe2000f8ec0ff */
[----:B------:R-:W2:Y:S11]  /*0d80*/  FENCE.VIEW.ASYNC.S ;  /* 0x00000000000073c6 */ /* 0x000eb60000000000 */
[----:B--2---:R3:W2:Y:S01]  /*0d90*/  SYNCS.EXCH.64 URZ, [UR7+0x1b0], UR10 ;  /* 0x0001b00a07ff75b2 */ /* 0x0046a20008000100 */
[----:B------:R3:W1:Y:S01]  /*0da0*/  SYNCS.EXCH.64 URZ, [UR7+0x1d0], UR4 ;  /* 0x0001d00407ff75b2 */ /* 0x0006620008000100 */
[----:B------:R3:W1:Y:S01]  /*0db0*/  SYNCS.EXCH.64 URZ, [UR7+0x1b8], UR10 ;  /* 0x0001b80a07ff75b2 */ /* 0x0006620008000100 */
[----:B------:R3:W1:Y:S01]  /*0dc0*/  SYNCS.EXCH.64 URZ, [UR7+0x1d8], UR4 ;  /* 0x0001d80407ff75b2 */ /* 0x0006620008000100 */
[----:B------:R3:W1:Y:S01]  /*0dd0*/  SYNCS.EXCH.64 URZ, [UR7+0x1c0], UR10 ;  /* 0x0001c00a07ff75b2 */ /* 0x0006620008000100 */
[----:B------:R3:W1:Y:S01]  /*0de0*/  SYNCS.EXCH.64 URZ, [UR7+0x1e0], UR4 ;  /* 0x0001e00407ff75b2 */ /* 0x0006620008000100 */
[----:B------:R3:W1:Y:S01]  /*0df0*/  SYNCS.EXCH.64 URZ, [UR7+0x1c8], UR10 ;  /* 0x0001c80a07ff75b2 */ /* 0x0006620008000100 */
[----:B------:R3:W1:Y:S02]  /*0e00*/  SYNCS.EXCH.64 URZ, [UR7+0x1e8], UR4 ;  /* 0x0001e80407ff75b2 */ /* 0x0006640008000100 */
[----:B---3--:R-:W-:Y:S01]  /*0e10*/  NOP ;  /* 0x0000000000007918 */ /* 0x008fe20000000000 */
.L_x_14:
[----:B------:R-:W3:Y:S01]  /*0e20*/  SHFL.IDX PT, R2, R53, RZ, 0x1f ;  /* 0x00001fff35027589 */ /* 0x000ee200000e0000 */
[----:B------:R-:W-:Y:S01]  /*0e30*/  NOP ;  /* 0x0000000000007918 */ /* 0x000fe20000000000 */
[----:B---3--:R-:W-:-:S13]  /*0e40*/  ISETP.NE.AND P0, PT, R2, 0x3, PT ;  /* 0x000000030200780c */ /* 0x008fda0003f05270 */
[----:B------:R-:W-:Y:S05]  /*0e50*/  @P0 BRA `(.L_x_15) ;  /* 0x0000000000380947 */ /* 0x000fea0003800000 */
[----:B--2---:R-:W2:Y:S01]  /*0e60*/  S2UR UR5, SR_CgaCtaId ;  /* 0x00000000000579c3 */ /* 0x004ea20000008800 */
        /* <DEDUP_REMOVED lines=13> */
.L_x_15:
[----:B--2---:R-:W2:Y:S01]  /*0f40*/  S2UR UR5, SR_CTAID.X ;  /* 0x00000000000579c3 */ /* 0x004ea20000002500 */
[----:B------:R-:W-:-:S05]  /*0f50*/  CS2R.32 R48, SR_CgaSize ;  /* 0x0000000000307805 */ /* 0x000fca0000008a00 */
[----:B------:R-:W-:-:S05]  /*0f60*/  IMAD R48, R48, -0xa0, RZ ;  /* 0xffffff6030307824 */ /* 0x000fca00078e02ff */
[----:B------:R-:W-:-:S14]  /*0f70*/  R2UR UR9, R48 ;  /* 0x00000000300972ca */ /* 0x000fdc00000e0000 */
[----:B------:R-:W3:Y:S01]  /*0f80*/  LDCU UR9, c[0x0][UR9+0x2b0] ;  /* 0x00005600090977ac */ /* 0x000ee20008000800 */
[----:B------:R-:W-:Y:S01]  /*0f90*/  NOP ;  /* 0x0000000000007918 */ /* 0x000fe20000000000 */
[----:B------:R-:W-:-:S05]  /*0fa0*/  CS2R.32 R48, SR_CgaSize ;  /* 0x0000000000307805 */ /* 0x000fca0000008a00 */
[----:B------:R-:W-:-:S05]  /*0fb0*/  IMAD R48, R48, -0xa0, RZ ;  /* 0xffffff6030307824 */ /* 0x000fca00078e02ff */
[----:B------:R-:W-:-:S14]  /*0fc0*/  R2UR UR7, R48 ;  /* 0x00000000300772ca */ /* 0x000fdc00000e0000 */
[----:B------:R-:W4:Y:S01]  /*0fd0*/  LDCU UR7, c[0x0][UR7+0x2b4] ;  /* 0x00005680070777ac */ /* 0x000f220008000800 */
[----:B------:R-:W1:Y:S08]  /*0fe0*/  S2UR UR4, SR_CTAID.Y ;  /* 0x00000000000479c3 */ /* 0x000e700000002600 */
[----:B------:R-:W4:Y:S01]  /*0ff0*/  LDC R10, c[0x0][0xb24] ;  /* 0x0002c900ff0a7b82 */ /* 0x000f220000000800 */
[----:B--2---:R-:W-:-:S02]  /*1000*/  I2FP.F32.U32 R46, UR5 ;  /* 0x00000005002e7c45 */ /* 0x004fc40008201000 */
[----:B------:R-:W-:-:S05]  /*1010*/  CS2R.32 R3, SR_CgaSize ;  /* 0x0000000000037805 */ /* 0x000fca0000008a00 */
[----:B------:R-:W-:-:S06]  /*1020*/  IMAD R3, R3, -0xa0, RZ ;  /* 0xffffff6003037824 */ /* 0x000fcc00078e02ff */
[----:B------:R-:W2:Y:S01]  /*1030*/  LDC R3, c[0x0][R3+0x2a0] ;  /* 0x0000a80003037b82 */ /* 0x000ea20000000800 */
[----:B------:R-:W-:Y:S01]  /*1040*/  MOV R48, UR5 ;  /* 0x0000000500307c02 */ /* 0x000fe20008000f00 */
[----:B---3--:R-:W-:Y:S01]  /*1050*/  FMUL R46, R46, UR9 ;  /* 0x000000092e2e7c20 */ /* 0x008fe20008400000 */
[----:B-1----:R-:W-:Y:S02]  /*1060*/  I2FP.F32.U32 R31, UR4 ;  /* 0x00000004001f7c45 */ /* 0x002fe40008201000 */
[----:B------:R-:W-:-:S05]  /*1070*/  CS2R.32 R2, SR_CgaSize ;  /* 0x0000000000027805 */ /* 0x000fca0000008a00 */
[----:B------:R-:W-:-:S06]  /*1080*/  IMAD R2, R2, -0xa0, RZ ;  /* 0xffffff6002027824 */ /* 0x000fcc00078e02ff */
[----:B------:R-:W1:Y:S01]  /*1090*/  LDC R2, c[0x0][R2+0x2a4] ;  /* 0x0000a90002027b82 */ /* 0x000e620000000800 */
[----:B------:R-:W-:Y:S01]  /*10a0*/  MOV R47, UR4 ;  /* 0x00000004002f7c02 */ /* 0x000fe20008000f00 */
[----:B------:R-:W3:Y:S01]  /*10b0*/  F2I.U32.TRUNC.NTZ R46, R46 ;  /* 0x0000002e002e7305 */ /* 0x000ee2000020f000 */
[----:B----4-:R-:W-:-:S05]  /*10c0*/  FMUL R31, R31, UR7 ;  /* 0x000000071f1f7c20 */ /* 0x010fca0008400000 */
[----:B------:R-:W-:Y:S01]  /*10d0*/  BAR.SYNC.DEFER_BLOCKING 0x0 ;  /* 0x0000000000007b1d */ /* 0x000fe20000010000 */
[----:B------:R-:W-:-:S05]  /*10e0*/  ISETP.GE.AND P0, PT, R10, 0x1, PT ;  /* 0x000000010a00780c */ /* 0x000fca0003f06270 */
[----:B------:R-:W4:Y:S02]  /*10f0*/  F2I.U32.TRUNC.NTZ R31, R31 ;  /* 0x0000001f001f7305 */ /* 0x000f24000020f000 */
[----:B------:R-:W1:Y:S01]  /*1100*/  S2UR UR36, SR_CTAID.Z ;  /* 0x00000000002479c3 */ /* 0x000e620000002700 */
[----:B---3--:R-:W-:-:S05]  /*1110*/  IADD3 R46, PT, PT, -R46, RZ, RZ ;  /* 0x000000ff2e2e7210 */ /* 0x008fca0007ffe1ff */
[----:B--2---:R-:W-:Y:S01]  /*1120*/  IMAD R46, R3, R46, UR5 ;  /* 0x00000005032e7e24 */ /* 0x004fe2000f8e022e */
[----:B----4-:R-:W-:-:S05]  /*1130*/  IADD3 R31, PT, PT, -R31, RZ, RZ ;  /* 0x000000ff1f1f7210 */ /* 0x010fca0007ffe1ff */
[----:B-1----:R-:W-:Y:S01]  /*1140*/  IMAD R31, R2, R31, UR4 ;  /* 0x00000004021f7e24 */ /* 0x002fe2000f8e021f */
[----:B------:R-:W-:Y:S06]  /*1150*/  @!P0 BRA `(.L_x_16) ;  /* 0x0000000000b88947 */ /* 0x000fec0003800000 */
[----:B------:R-:W1:Y:S01]  /*1160*/  LDC.64 R4, c[0x0][0xb18] ;  /* 0x0002c600ff047b82 */ /* 0x000e620000000a00 */
[----:B------:R-:W-:-:S07]  /*1170*/  ISETP.NE.AND P0, PT, R10, 0x1, PT ;  /* 0x000000010a00780c */ /* 0x000fce0003f05270 */
[----:B------:R-:W2:Y:S08]  /*1180*/  LDC R9, c[0x0][0xb0c] ;  /* 0x0002c300ff097b82 */ /* 0x000eb00000000800 */
[----:B------:R-:W3:Y:S08]  /*1190*/  LDC R12, c[0x0][0x370] ;  /* 0x0000dc00ff0c7b82 */ /* 0x000ef00000000800 */
[----:B------:R-:W4:Y:S01]  /*11a0*/  LDC R11, c[0x0][0x374] ;  /* 0x0000dd00ff0b7b82 */ /* 0x000f220000000800 */
[----:B-1----:R-:W-:-:S07]  /*11b0*/  ISETP.NE.AND P1, PT, R4, 0x1, PT ;  /* 0x000000010400780c */ /* 0x002fce0003f25270 */
[----:B------:R-:W3:Y:S01]  /*11c0*/  LDC.64 R6, c[0x0][0xb10] ;  /* 0x0002c400ff067b82 */ /* 0x000ee20000000a00 */
[----:B--2---:R-:W-:-:S07]  /*11d0*/  ISETP.NE.AND P2, PT, R9, 0x1, PT ;  /* 0x000000010900780c */ /* 0x004fce0003f45270 */
[----:B------:R-:W1:Y:S08]  /*11e0*/  LDC R8, c[0x0][0xb20] ;  /* 0x0002c800ff087b82 */ /* 0x000e700000000800 */
[----:B------:R-:W2:Y:S01]  /*11f0*/  LDC.64 R2, c[0x0][0xb28] ;  /* 0x0002ca00ff027b82 */ /* 0x000ea20000000a00 */
[----:B----4-:R-:W-:-:S04]  /*1200*/  IMAD.HI.U32 R13, R11, R5, RZ ;  /* 0x000000050b0d7227 */ /* 0x010fc800078e00ff */
[----:B------:R-:W-:-:S04]  /*1210*/  IMAD.HI.U32 R5, R47, R5, RZ ;  /* 0x000000052f057227 */ /* 0x000fc800078e00ff */
[----:B---3--:R-:W-:-:S05]  /*1220*/  IMAD.HI.U32 R14, R12, R6, RZ ;  /* 0x000000060c0e7227 */ /* 0x008fca00078e00ff */
[-C--:B------:R-:W-:Y:S01]  /*1230*/  @P2 SHF.R.U32.HI R12, RZ, R7.reuse, R14 ;  /* 0x00000007ff0c2219 */ /* 0x080fe2000001160e */
[C---:B------:R-:W-:Y:S01]  /*1240*/  IMAD.HI.U32 R14, R48.reuse, R6, RZ ;  /* 0x00000006300e7227 */ /* 0x040fe200078e00ff */
[-C--:B-1----:R-:W-:Y:S02]  /*1250*/  @P1 SHF.R.U32.HI R11, RZ, R8.reuse, R13 ;  /* 0x00000008ff0b1219 */ /* 0x082fe4000001160d */
[----:B------:R-:W-:Y:S02]  /*1260*/  SHF.R.U32.HI R5, RZ, R8, R5 ;  /* 0x00000008ff057219 */ /* 0x000fe40000011605 */
[----:B------:R-:W-:Y:S02]  /*1270*/  SHF.R.U32.HI R14, RZ, R7, R14 ;  /* 0x00000007ff0e7219 */ /* 0x000fe4000001160e */
[----:B------:R-:W-:Y:S01]  /*1280*/  SEL R5, R47, R5, !P1 ;  /* 0x000000052f057207 */ /* 0x000fe20004800000 */
[----:B--2---:R-:W-:Y:S01]  /*1290*/  IMAD.HI.U32 R13, R11, R2, RZ ;  /* 0x000000020b0d7227 */ /* 0x004fe200078e00ff */
[----:B------:R-:W-:-:S03]  /*12a0*/  SEL R14, R48, R14, !P2 ;  /* 0x0000000e300e7207 */ /* 0x000fc60005000000 */
[----:B------:R-:W-:Y:S01]  /*12b0*/  IMAD.HI.U32 R6, R12, R2, RZ ;  /* 0x000000020c067227 */ /* 0x000fe200078e00ff */
[----:B------:R-:W-:-:S04]  /*12c0*/  @P0 SHF.R.U32.HI R11, RZ, R3, R13 ;  /* 0x00000003ff0b0219 */ /* 0x000fc8000001160d */
[----:B------:R-:W-:Y:S01]  /*12d0*/  @P0 SHF.R.U32.HI R12, RZ, R3, R6 ;  /* 0x00000003ff0c0219 */ /* 0x000fe20000011606 */
[----:B------:R-:W-:-:S04]  /*12e0*/  IMAD R11, R11, R10, RZ ;  /* 0x0000000a0b0b7224 */ /* 0x000fc800078e02ff */
[----:B------:R-:W-:Y:S01]  /*12f0*/  IMAD R6, R12, R10, RZ ;  /* 0x0000000a0c067224 */ /* 0x000fe200078e02ff */
[----:B------:R-:W-:-:S04]  /*1300*/  ISETP.GE.AND P1, PT, R5, R11, PT ;  /* 0x0000000b0500720c */ /* 0x000fc80003f26270 */
[----:B------:R-:W-:Y:S01]  /*1310*/  ISETP.GE.OR P1, PT, R14, R6, P1 ;  /* 0x000000060e00720c */ /* 0x000fe20000f26670 */
[----:B------:R-:W-:-:S05]  /*1320*/  IMAD.HI.U32 R6, R5, R2, RZ ;  /* 0x0000000205067227 */ /* 0x000fca00078e00ff */
[----:B------:R-:W-:-:S04]  /*1330*/  SHF.R.U32.HI R6, RZ, R3, R6 ;  /* 0x00000003ff067219 */ /* 0x000fc80000011606 */
[----:B------:R-:W-:-:S03]  /*1340*/  SEL R6, R5, R6, !P0 ;  /* 0x0000000605067207 */ /* 0x000fc60004000000 */
[----:B------:R-:W-:Y:S01]  /*1350*/  @!P1 IMAD.HI.U32 R7, R14, R2, RZ ;  /* 0x000000020e079227 */ /* 0x000fe200078e00ff */
[----:B------:R-:W-:-:S04]  /*1360*/  IADD3 R2, PT, PT, -R6, RZ, RZ ;  /* 0x000000ff06027210 */ /* 0x000fc80007ffe1ff */
[----:B------:R-:W-:Y:S01]  /*1370*/  @!P1 SHF.R.U32.HI R3, RZ, R3, R7 ;  /* 0x00000003ff039219 */ /* 0x000fe20000011607 */
[----:B------:R-:W-:Y:S01]  /*1380*/  IMAD R2, R10, R2, R5 ;  /* 0x000000020a027224 */ /* 0x000fe200078e0205 */
[----:B------:R-:W-:Y:S02]  /*1390*/  IADD3 R7, PT, PT, -R5, RZ, RZ ;  /* 0x000000ff05077210 */ /* 0x000fe40007ffe1ff */
[----:B------:R-:W-:-:S03]  /*13a0*/  @!P1 SEL R3, R14, R3, !P0 ;  /* 0x000000030e039207 */ /* 0x000fc60004000000 */
[----:B------:R-:W-:Y:S02]  /*13b0*/  IMAD R7, R4, R7, R47 ;  /* 0x0000000704077224 */ /* 0x000fe400078e022f */
[--C-:B------:R-:W-:Y:S02]  /*13c0*/  @!P1 IMAD.IADD R6, R6, 0x1, -R3.reuse ;  /* 0x0000000106069824 */ /* 0x100fe400078e0a03 */
[----:B------:R-:W-:Y:S01]  /*13d0*/  @!P1 IMAD R3, R2, R12, R3 ;  /* 0x0000000c02039224 */ /* 0x000fe200078e0203 */
[----:B------:R-:W-:Y:S01]  /*13e0*/  IADD3 R2, PT, PT, -R14, RZ, RZ ;  /* 0x000000ff0e027210 */ /* 0x000fe20007ffe1ff */
[----:B------:R-:W-:Y:S02]  /*13f0*/  @!P1 IMAD R5, R6, R10, R14 ;  /* 0x0000000a06059224 */ /* 0x000fe400078e020e */
[----:B------:R-:W-:Y:S02]  /*1400*/  @!P1 IMAD.MOV.U32 R14, RZ, RZ, R3 ;  /* 0x000000ffff0e9224 */ /* 0x000fe400078e0003 */
[----:B------:R-:W-:-:S02]  /*1410*/  IMAD R2, R9, R2, R48 ;  /* 0x0000000209027224 */ /* 0x000fc400078e0230 */
[----:B------:R-:W-:Y:S02]  /*1420*/  IMAD R47, R5, R4, R7 ;  /* 0x00000004052f7224 */ /* 0x000fe400078e0207 */
[----:B------:R-:W-:Y:S02]  /*1430*/  IMAD R48, R14, R9, R2 ;  /* 0x000000090e307224 */ /* 0x000fe400078e0202 */
.L_x_16:
[----:B------:R-:W1:Y:S01]  /*1440*/  LDCU UR4, c[0x0][0xb30] ;  /* 0x00016600ff0477ac */ /* 0x000e620008000800 */
[----:B------:R-:W2:Y:S08]  /*1450*/  S2UR UR37, SR_CgaCtaId ;  /* 0x00000000002579c3 */ /* 0x000eb00000008800 */
[----:B------:R-:W3:Y:S01]  /*1460*/  LDC R22, c[0x0][0xb24] ;  /* 0x0002c900ff167b82 */ /* 0x000ee20000000800 */
[----:B-1----:R-:W-:-:S09]  /*1470*/  UISETP.NE.AND UP1, UPT, UR4, 0x1, UPT ;  /* 0x000000010400788c */ /* 0x002fd2000bf25270 */
[----:B--2---:R-:W-:Y:S05]  /*1480*/  BRA.U UP1, `(.L_x_17) ;  /* 0x0000000101407547 */ /* 0x004fea000b800000 */
[----:B------:R-:W1:Y:S08]  /*1490*/  LDC.64 R4, c[0x0][0xb10] ;  /* 0x0002c400ff047b82 */ /* 0x000e700000000a00 */
[----:B------:R-:W2:Y:S08]  /*14a0*/  LDC.64 R2, c[0x0][0xb18] ;  /* 0x0002c600ff027b82 */ /* 0x000eb00000000a00 */
[----:B------:R-:W4:Y:S08]  /*14b0*/  LDC R6, c[0x0][0xb20] ;  /* 0x0002c800ff067b82 */ /* 0x000f300000000800 */
[----:B------:R-:W3:Y:S01]  /*14c0*/  LDC R7, c[0x0][0xb0c] ;  /* 0x0002c300ff077b82 */ /* 0x000ee20000000800 */
[----:B-1----:R-:W-:-:S05]  /*14d0*/  IMAD.HI.U32 R4, R48, R4, RZ ;  /* 0x0000000430047227 */ /* 0x002fca00078e00ff */
[----:B------:R-:W-:Y:S01]  /*14e0*/  SHF.R.U32.HI R4, RZ, R5, R4 ;  /* 0x00000005ff047219 */ /* 0x000fe20000011604 */
[----:B--2---:R-:W-:Y:S01]  /*14f0*/  IMAD.HI.U32 R3, R47, R3, RZ ;  /* 0x000000032f037227 */ /* 0x004fe200078e00ff */
[----:B------:R-:W-:-:S04]  /*1500*/  ISETP.NE.AND P0, PT, R2, 0x1, PT ;  /* 0x000000010200780c */ /* 0x000fc80003f05270 */
[----:B----4-:R-:W-:-:S04]  /*1510*/  SHF.R.U32.HI R3, RZ, R6, R3 ;  /* 0x00000006ff037219 */ /* 0x010fc80000011603 */
[----:B------:R-:W-:Y:S02]  /*1520*/  SEL R3, R47, R3, !P0 ;  /* 0x000000032f037207 */ /* 0x000fe40004000000 */
[----:B---3--:R-:W-:-:S04]  /*1530*/  ISETP.NE.AND P1, PT, R7, 0x1, PT ;  /* 0x000000010700780c */ /* 0x008fc80003f25270 */
[----:B------:R-:W-:-:S05]  /*1540*/  SEL R4, R48, R4, !P1 ;  /* 0x0000000430047207 */ /* 0x000fca0004800000 */
[----:B------:R-:W-:Y:S02]  /*1550*/  IMAD.IADD R5, R3, 0x1, -R4 ;  /* 0x0000000103057824 */ /* 0x000fe400078e0a04 */
[----:B------:R-:W-:Y:S02]  /*1560*/  IMAD.IADD R3, R4, 0x1, -R3 ;  /* 0x0000000104037824 */ /* 0x000fe400078e0a03 */
[----:B------:R-:W-:Y:S02]  /*1570*/  IMAD R48, R5, R7, R48 ;  /* 0x0000000705307224 */ /* 0x000fe400078e0230 */
[----:B------:R-:W-:-:S07]  /*1580*/  IMAD R47, R3, R2, R47 ;  /* 0x00000002032f7224 */ /* 0x000fce00078e022f */
.L_x_17:
[----:B------:R-:W-:Y:S01]  /*1590*/  BAR.SYNC.DEFER_BLOCKING 0x0 ;  /* 0x0000000000007b1d */ /* 0x000fe20000010000 */
[----:B------:R-:W-:Y:S01]  /*15a0*/  UISETP.NE.AND UP1, UPT, UR8, 0x2, UPT ;  /* 0x000000020800788c */ /* 0x000fe2000bf25270 */
[----:B------:R-:W-:Y:S02]  /*15b0*/  ISETP.NE.OR P5, PT, R0, 0x2, !P5 ;  /* 0x000000020000780c */ /* 0x000fe40006fa5670 */
[----:B------:R-:W-:-:S06]  /*15c0*/  LOP3.LUT R2, R61, 0x1f, RZ, 0xc0, !PT ;  /* 0x0000001f3d027812 */ /* 0x000fcc00078ec0ff */
[----:B------:R-:W-:Y:S05]  /*15d0*/  BRA.U UP1, `(.L_x_18) ;  /* 0x0000001901e47547 */ /* 0x000fea000b800000 */
[----:B------:R-:W1:Y:S01]  /*15e0*/  LDCU UR13, c[0x0][0x38c] ;  /* 0x00007180ff0d77ac */ /* 0x000e620008000800 */
[----:B------:R-:W2:Y:S01]  /*15f0*/  LDC R8, c[0x0][0x370] ;  /* 0x0000dc00ff087b82 */ /* 0x000ea20000000800 */
[----:B------:R-:W-:Y:S01]  /*1600*/  PLOP3.LUT P1, PT, PT, PT, UP2, 0x80, 0x8 ;  /* 0x000000000008781c */ /* 0x000fe20003f2f028 */
[----:B------:R-:W-:Y:S01]  /*1610*/  IMAD.MOV.U32 R15, RZ, RZ, 0x1 ;  /* 0x00000001ff0f7424 */ /* 0x000fe200078e00ff */
[----:B------:R-:W-:Y:S01]  /*1620*/  ISETP.EQ.OR P4, PT, R2, RZ, P5 ;  /* 0x000000ff0200720c */ /* 0x000fe20002f82670 */
[----:B------:R-:W-:Y:S01]  /*1630*/  IMAD.MOV.U32 R14, RZ, RZ, RZ ;  /* 0x000000ffff0e7224 */ /* 0x000fe200078e00ff */
[----:B------:R-:W-:Y:S02]  /*1640*/  PLOP3.LUT P1, PT, P1, PT, PT, 0x8, 0x80 ;  /* 0x000000000080781c */ /* 0x000fe40000f2e170 */
[----:B------:R-:W-:Y:S01]  /*1650*/  CS2R R12, SRZ ;  /* 0x00000000000c7805 */ /* 0x000fe2000001ff00 */
[----:B------:R-:W-:Y:S01]  /*1660*/  IMAD.MOV.U32 R11, RZ, RZ, 0x1 ;  /* 0x00000001ff0b7424 */ /* 0x000fe200078e00ff */
[----:B------:R-:W4:Y:S01]  /*1670*/  LDC R0, c[0x0][0x374] ;  /* 0x0000dd00ff007b82 */ /* 0x000f220000000800 */
[----:B------:R-:W2:Y:S01]  /*1680*/  LDCU.64 UR22, c[0x0][0x348] ;  /* 0x00006900ff1677ac */ /* 0x000ea20008000a00 */
[----:B------:R-:W-:Y:S01]  /*1690*/  UMOV UR6, URZ ;  /* 0x000000ff00067c82 */ /* 0x000fe20008000000 */
[----:B-1----:R-:W-:-:S04]  /*16a0*/  UIADD3 UR5, UPT, UPT, UR13, 0x3f, URZ ;  /* 0x0000003f0d057890 */ /* 0x002fc8000fffe0ff */
[----:B------:R-:W-:-:S04]  /*16b0*/  USHF.R.S32.HI UR4, URZ, 0x1f, UR5 ;  /* 0x0000001fff047899 */ /* 0x000fc80008011405 */
[----:B------:R-:W-:-:S04]  /*16c0*/  ULEA.HI UR4, UR4, UR5, URZ, 0x6 ;  /* 0x0000000504047291 */ /* 0x000fc8000f8f30ff */
[----:B------:R-:W-:Y:S02]  /*16d0*/  USHF.R.S32.HI UR15, URZ, 0x6, UR4 ;  /* 0x00000006ff0f7899 */ /* 0x000fe40008011404 */
[----:B------:R-:W-:Y:S02]  /*16e0*/  UIADD3 UR4, UPT, UPT, UR13, -0x1, URZ ;  /* 0xffffffff0d047890 */ /* 0x000fe4000fffe0ff */
[----:B------:R-:W-:Y:S02]  /*16f0*/  UISETP.LT.U32.AND UP0, UPT, UR15, 0x16, UPT ;  /* 0x000000160f00788c */ /* 0x000fe4000bf01070 */
[----:B------:R-:W-:Y:S02]  /*1700*/  UISETP.GE.U32.AND UP1, UPT, UR4, -0x7f, UPT ;  /* 0xffffff810400788c */ /* 0x000fe4000bf26070 */
[----:B------:R-:W-:Y:S02]  /*1710*/  USEL UR14, UR15, 0x16, UP0 ;  /* 0x000000160f0e7887 */ /* 0x000fe40008000000 */
[----:B------:R-:W-:-:S02]  /*1720*/  UIADD3 UR13, UPT, UPT, UR13, 0x7e, URZ ;  /* 0x0000007e0d0d7890 */ /* 0x000fc4000fffe0ff */
[----:B------:R-:W-:Y:S02]  /*1730*/  UIADD3 UR5, UPT, UPT, UR14, -0x1, URZ ;  /* 0xffffffff0e057890 */ /* 0x000fe4000fffe0ff */
[----:B------:R-:W-:-:S03]  /*1740*/  UIADD3 UR7, UPT, UPT, UR15, -UR14, URZ ;  /* 0x8000000e0f077290 */ /* 0x000fc6000fffe0ff */
[----:B------:R-:W-:-:S04]  /*1750*/  @UP1 UIADD3 UR5, UPT, UPT, UR14, URZ, URZ ;  /* 0x000000ff0e051290 */ /* 0x000fc8000fffe0ff */
[----:B--2---:R-:W-:-:S12]  /*1760*/  UIADD3 UR5, UPT, UPT, UR5, 0x1, URZ ;  /* 0x0000000105057890 */ /* 0x004fd8000fffe0ff */
.L_x_36:
[----:B------:R-:W-:Y:S01]  /*1770*/  UISETP.NE.AND UP0, UPT, UR37, URZ, UPT ;  /* 0x000000ff2500728c */ /* 0x000fe2000bf05270 */
[----:B------:R-:W1:Y:S08]  /*1780*/  S2UR UR37, SR_CgaCtaId ;  /* 0x00000000002579c3 */ /* 0x000e700000008800 */
[----:B------:R-:W-:Y:S05]  /*1790*/  BRA.U UP0, `(.L_x_19) ;  /* 0x0000000100347547 */ /* 0x000fea000b800000 */
[----:B------:R-:W2:Y:S01]  /*17a0*/  S2R R2, SR_CgaCtaId ;  /* 0x0000000000027919 */ /* 0x000ea20000008800 */
[----:B------:R-:W-:-:S04]  /*17b0*/  MOV R3, 0x400 ;  /* 0x0000040000037802 */ /* 0x000fc80000000f00 */
[----:B--2---:R-:W-:Y:S02]  /*17c0*/  LEA R2, R2, R3, 0x18 ;  /* 0x0000000302027211 */ /* 0x004fe400078ec0ff */
[----:B------:R-:W-:-:S03]  /*17d0*/  SHF.L.U32 R3, R11, 0x1f, RZ ;  /* 0x0000001f0b037819 */ /* 0x000fc600000006ff */
[----:B------:R-:W-:-:S04]  /*17e0*/  IMAD R2, R12, 0x8, R2 ;  /* 0x000000080c027824 */ /* 0x000fc800078e0202 */
[----:B------:R-:W2:Y:S02]  /*17f0*/  SYNCS.PHASECHK.TRANS64.TRYWAIT P0, [R2+URZ+0x200], R3 ;  /* 0x00020003020075a7 */ /* 0x000ea400080011ff */
[----:B--2---:R-:W-:Y:S05]  /*1800*/  @!P0 BRA `(.L_x_20) ;  /* 0x0000005000908947 */ /* 0x004fea0003800000 */
.L_x_121:
[----:B------:R-:W-:Y:S01]  /*1810*/  VIADD R12, R12, 0x1 ;  /* 0x000000010c0c7836 */ /* 0x000fe20000000000 */
[----:B------:R2:W-:Y:S04]  /*1820*/  SYNCS.ARRIVE.TRANS64.A1T0 RZ, [R2+URZ+0x1f0], RZ ;  /* 0x0001f0ff02ff79a7 */ /* 0x0005e800081000ff */
[----:B------:R-:W-:-:S04]  /*1830*/  ISETP.NE.AND P0, PT, R12, 0x2, PT ;  /* 0x000000020c00780c */ /* 0x000fc80003f05270 */
[----:B------:R-:W-:Y:S02]  /*1840*/  SEL R12, R12, RZ, P0 ;  /* 0x000000ff0c0c7207 */ /* 0x000fe40000000000 */
[----:B--2---:R-:W-:-:S04]  /*1850*/  SEL R2, RZ, 0x1, P0 ;  /* 0x00000001ff027807 */ /* 0x004fc80000000000 */
[----:B------:R-:W-:-:S07]  /*1860*/  LOP3.LUT R11, R11, R2, RZ, 0x3c, !PT ;  /* 0x000000020b0b7212 */ /* 0x000fce00078e3cff */
.L_x_19:
[----:B------:R-:W-:Y:S01]  /*1870*/  UMOV UR4, 0x400 ;  /* 0x0000040000047882 */ /* 0x000fe20000000000 */
[----:B------:R-:W-:Y:S01]  /*1880*/  SHF.L.U32 R2, R15, 0x1f, RZ ;  /* 0x0000001f0f027819 */ /* 0x000fe200000006ff */
[----:B-1----:R-:W-:Y:S01]  /*1890*/  ULEA UR4, UR37, UR4, 0x18 ;  /* 0x0000000425047291 */ /* 0x002fe2000f8ec0ff */
[----:B------:R-:W-:Y:S01]  /*18a0*/  R2UR UR34, R48 ;  /* 0x00000000302272ca */ /* 0x000fe200000e0000 */
[----:B------:R-:W-:Y:S01]  /*18b0*/  UISETP.GE.U32.AND UP0, UPT, UR13, 0x7f, UPT ;  /* 0x0000007f0d00788c */ /* 0x000fe2000bf06070 */
[----:B------:R-:W-:Y:S01]  /*18c0*/  R2UR UR10, R47 ;  /* 0x000000002f0a72ca */ /* 0x000fe200000e0000 */
[----:B------:R-:W-:Y:S01]  /*18d0*/  ULEA UR8, UR6, UR4, 0x3 ;  /* 0x0000000406087291 */ /* 0x000fe2000f8e18ff */
[----:B------:R-:W-:-:S08]  /*18e0*/  UMOV UR24, URZ ;  /* 0x000000ff00187c82 */ /* 0x000fd00008000000 */
[----:B------:R1:W2:Y:S01]  /*18f0*/  SYNCS.PHASECHK.TRANS64.TRYWAIT P0, [UR8+0xb0], R2 ;  /* 0x0000b002ff0075a7 */ /* 0x0002a20008001108 */
[----:B------:R-:W-:Y:S02]  /*1900*/  USHF.L.U32 UR34, UR34, 0x6, URZ ;  /* 0x0000000622227899 */ /* 0x000fe400080006ff */
[----:B------:R-:W-:Y:S01]  /*1910*/  USHF.L.U32 UR10, UR10, 0x4, URZ ;  /* 0x000000040a0a7899 */ /* 0x000fe200080006ff */
[----:B------:R-:W-:Y:S11]  /*1920*/  BRA.U !UP0, `(.L_x_21) ;  /* 0x0000000108a87547 */ /* 0x000ff6000b800000 */
[----:B------:R-:W-:Y:S01]  /*1930*/  UMOV UR16, URZ ;  /* 0x000000ff00107c82 */ /* 0x000fe20008000000 */
[----:B------:R-:W-:-:S05]  /*1940*/  UMOV UR17, UR6 ;  /* 0x0000000600117c82 */ /* 0x000fca0008000000 */
.L_x_26:
[----:B-1----:R-:W-:Y:S01]  /*1950*/  ULEA UR33, UR17, UR4, 0x3 ;  /* 0x0000000411217291 */ /* 0x002fe2000f8e18ff */
[----:B--2---:R-:W-:Y:S01]  /*1960*/  @!P5 MOV R3, 0x2800 ;  /* 0x000028000003d802 */ /* 0x004fe20000000f00 */
[----:B--2---:R-:W-:Y:S10]  /*1970*/  @P0 BRA `(.L_x_22) ;  /* 0x00000000000c0947 */ /* 0x004ff40003800000 */
[----:B------:R-:W-:-:S04]  /*1980*/  SHF.L.U32 R4, R15, 0x1f, RZ ;  /* 0x0000001f0f047819 */ /* 0x000fc800000006ff */
[----:B------:R-:W2:Y:S02]  /*1990*/  SYNCS.PHASECHK.TRANS64.TRYWAIT P0, [UR33+0xb0], R4 ;  /* 0x0000b004ff0075a7 */ /* 0x000ea40008001121 */
[----:B--2---:R-:W-:Y:S05]  /*19a0*/  @!P0 BRA `(.L_x_23) ;  /* 0x00000050003c8947 */ /* 0x004fea0003800000 */
.L_x_22:
[----:B------:R2:W-:Y:S01]  /*19b0*/  @!P5 SYNCS.ARRIVE.TRANS64 RZ, [UR33], R3 ;  /* 0x00000003ffffd9a7 */ /* 0x0005e20008000021 */
[----:B------:R-:W-:Y:S04]  /*19c0*/  BSSY.RECONVERGENT B0, `(.L_x_24) ;  /* 0x0000003000007945 */ /* 0x000fe80003800200 */
[----:B------:R-:W-:Y:S05]  /*19d0*/  @P4 BRA `(.L_x_25) ;  /* 0x0000000000044947 */ /* 0x000fea0003800000 */
[----:B------:R-:W-:Y:S05]  /*19e0*/  BPT.TRAP 0x1 ;  /* 0x000000040000795c */ /* 0x000fea0000300000 */
.L_x_25:
[----:B------:R-:W-:Y:S05]  /*19f0*/  BSYNC.RECONVERGENT B0 ;  /* 0x0000000000007941 */ /* 0x000fea0003800200 */
.L_x_24:
[----:B------:R-:W-:Y:S02]  /*1a00*/  UIADD3 UR6, UPT, UPT, UR17, 0x1, URZ ;  /* 0x0000000111067890 */ /* 0x000fe4000fffe0ff */
[----:B------:R-:W-:Y:S02]  /*1a10*/  ULEA UR32, UR17, UR4, 0xd ;  /* 0x0000000411207291 */ /* 0x000fe4000f8e68ff */
[----:B------:R-:W-:Y:S02]  /*1a20*/  UISETP.NE.AND UP0, UPT, UR6, 0x16, UPT ;  /* 0x000000160600788c */ /* 0x000fe4000bf05270 */
[----:B------:R-:W-:Y:S02]  /*1a30*/  UIADD3 UR26, UP1, UPT, UR22, 0x80, URZ ;  /* 0x00000080161a7890 */ /* 0x000fe4000ff3e0ff */
[----:B------:R-:W-:Y:S02]  /*1a40*/  USEL UR9, URZ, 0x1, UP0 ;  /* 0x00000001ff097887 */ /* 0x000fe40008000000 */
[----:B------:R-:W-:-:S02]  /*1a50*/  USEL UR6, UR6, URZ, UP0 ;  /* 0x000000ff06067287 */ /* 0x000fc40008000000 */
[----:B------:R-:W-:Y:S02]  /*1a60*/  UIADD3 UR20, UP0, UPT, UR22, 0x180, URZ ;  /* 0x0000018016147890 */ /* 0x000fe4000ff1e0ff */
[----:B------:R-:W-:Y:S01]  /*1a70*/  ULEA UR8, UR6, UR4, 0x3 ;  /* 0x0000000406087291 */ /* 0x000fe2000f8e18ff */
[----:B------:R-:W-:Y:S01]  /*1a80*/  LOP3.LUT R15, R15, UR9, RZ, 0x3c, !PT ;  /* 0x000000090f0f7c12 */ /* 0x000fe2000f8e3cff */
[----:B------:R-:W-:Y:S02]  /*1a90*/  USHF.L.U32 UR35, UR16, 0x6, URZ ;  /* 0x0000000610237899 */ /* 0x000fe400080006ff */
[----:B------:R-:W-:Y:S01]  /*1aa0*/  UIADD3.X UR27, UPT, UPT, URZ, UR23, URZ, UP1, !UPT ;  /* 0x00000017ff1b7290 */ /* 0x000fe20008ffe4ff */
[----:B-1----:R-:W-:Y:S01]  /*1ab0*/  SHF.L.U32 R2, R15, 0x1f, RZ ;  /* 0x0000001f0f027819 */ /* 0x002fe200000006ff */
[----:B------:R-:W-:Y:S02]  /*1ac0*/  UIADD3 UR32, UPT, UPT, UR32, 0x1400, URZ ;  /* 0x0000140020207890 */ /* 0x000fe4000fffe0ff */
[----:B------:R-:W-:Y:S01]  /*1ad0*/  UIADD3.X UR21, UPT, UPT, URZ, UR23, URZ, UP0, !UPT ;  /* 0x00000017ff157290 */ /* 0x000fe200087fe4ff */
[----:B------:R1:W1:Y:S01]  /*1ae0*/  SYNCS.PHASECHK.TRANS64.TRYWAIT P0, [UR8+0xb0], R2 ;  /* 0x0000b002ff0075a7 */ /* 0x0002620008001108 */
[----:B------:R-:W-:Y:S01]  /*1af0*/  ULEA UR8, UR17, UR4, 0xb ;  /* 0x0000000411087291 */ /* 0x000fe2000f8e58ff */
[----:B------:R-:W-:Y:S01]  /*1b00*/  UMOV UR18, 0x0 ;  /* 0x0000000000127882 */ /* 0x000fe20000000000 */
[----:B------:R-:W-:-:S02]  /*1b10*/  UMOV UR19, 0x10000000 ;  /* 0x1000000000137882 */ /* 0x000fc40000000000 */
[----:B------:R-:W-:Y:S01]  /*1b20*/  UIADD3 UR8, UPT, UPT, UR8, 0x2d400, URZ ;  /* 0x0002d40008087890 */ /* 0x000fe2000fffe0ff */
[----:B------:R1:W-:Y:S01]  /*1b30*/  UTMALDG.3D [UR32], [UR26], desc[UR18] ;  /* 0x000012201a0075b4 */ /* 0x0003e20008011000 */
[----:B------:R-:W-:Y:S01]  /*1b40*/  UMOV UR12, UR36 ;  /* 0x00000024000c7c82 */ /* 0x000fe20008000000 */
[----:B------:R-:W-:Y:S01]  /*1b50*/  UMOV UR9, UR33 ;  /* 0x0000002100097c82 */ /* 0x000fe20008000000 */
[----:B------:R-:W-:Y:S01]  /*1b60*/  UMOV UR11, UR35 ;  /* 0x00000023000b7c82 */ /* 0x000fe20008000000 */
[----:B------:R-:W-:Y:S01]  /*1b70*/  UIADD3 UR16, UPT, UPT, UR16, 0x1, URZ ;  /* 0x0000000110107890 */ /* 0x000fe2000fffe0ff */
[----:B------:R-:W-:Y:S01]  /*1b80*/  UMOV UR24, UR5 ;  /* 0x0000000500187c82 */ /* 0x000fe20008000000 */
[----:B------:R-:W-:Y:S02]  /*1b90*/  UMOV UR17, UR6 ;  /* 0x0000000600117c82 */ /* 0x000fe40008000000 */
[----:B------:R1:W-:Y:S01]  /*1ba0*/  UTMALDG.3D [UR8], [UR20], desc[UR18] ;  /* 0x00001208140075b4 */ /* 0x0003e20008011000 */
[----:B------:R-:W-:-:S09]  /*1bb0*/  UISETP.NE.AND UP0, UPT, UR16, UR5, UPT ;  /* 0x000000051000728c */ /* 0x000fd2000bf05270 */
[----:B------:R-:W-:Y:S05]  /*1bc0*/  BRA.U UP0, `(.L_x_26) ;  /* 0xfffffffd00607547 */ /* 0x000fea000b83ffff */
.L_x_21:
[----:B-1----:R-:W-:Y:S01]  /*1bd0*/  ULEA UR8, UR6, UR4, 0x3 ;  /* 0x0000000406087291 */ /* 0x002fe2000f8e18ff */
[----:B------:R-:W-:Y:S01]  /*1be0*/  SHF.L.U32 R2, R15, 0x1f, RZ ;  /* 0x0000001f0f027819 */ /* 0x000fe200000006ff */
[----:B------:R-:W-:Y:S01]  /*1bf0*/  @!P1 SYNCS.ARRIVE.TRANS64.A1T0 RZ, [UR4+0x188], RZ ;  /* 0x000188ffffff99a7 */ /* 0x000fe20008100004 */
[----:B------:R-:W-:-:S06]  /*1c00*/  UISETP.GT.AND UP0, UPT, UR15, UR14, UPT ;  /* 0x0000000e0f00728c */ /* 0x000fcc000bf04270 */
[----:B--2---:R1:W2:Y:S03]  /*1c10*/  SYNCS.PHASECHK.TRANS64.TRYWAIT P0, [UR8+0xb0], R2 ;  /* 0x0000b002ff0075a7 */ /* 0x0042a60008001108 */
[----:B------:R-:W-:Y:S05]  /*1c20*/  BRA.U !UP0, `(.L_x_27) ;  /* 0x0000000108ac7547 */ /* 0x000fea000b800000 */
[----:B------:R-:W-:Y:S01]  /*1c30*/  UIADD3 UR21, UPT, UPT, UR7, UR24, URZ ;  /* 0x0000001807157290 */ /* 0x000fe2000fffe0ff */
[----:B------:R-:W-:-:S11]  /*1c40*/  UMOV UR25, UR6 ;  /* 0x0000000600197c82 */ /* 0x000fd60008000000 */
.L_x_32:
[----:B-1----:R-:W-:Y:S01]  /*1c50*/  ULEA UR17, UR25, UR4, 0x3 ;  /* 0x0000000419117291 */ /* 0x002fe2000f8e18ff */
[----:B--2---:R-:W-:Y:S01]  /*1c60*/  @!P5 MOV R3, 0x2800 ;  /* 0x000028000003d802 */ /* 0x004fe20000000f00 */
[----:B--2---:R-:W-:Y:S10]  /*1c70*/  @P0 BRA `(.L_x_28) ;  /* 0x00000000000c0947 */ /* 0x004ff40003800000 */
[----:B------:R-:W-:-:S04]  /*1c80*/  SHF.L.U32 R4, R15, 0x1f, RZ ;  /* 0x0000001f0f047819 */ /* 0x000fc800000006ff */
[----:B------:R-:W2:Y:S02]  /*1c90*/  SYNCS.PHASECHK.TRANS64.TRYWAIT P0, [UR17+0xb0], R4 ;  /* 0x0000b004ff0075a7 */ /* 0x000ea40008001111 */
[----:B--2---:R-:W-:Y:S05]  /*1ca0*/  @!P0 BRA `(.L_x_29) ;  /* 0x0000004c00948947 */ /* 0x004fea0003800000 */
.L_x_28:
[----:B------:R2:W-:Y:S01]  /*1cb0*/  @!P5 SYNCS.ARRIVE.TRANS64 RZ, [UR17], R3 ;  /* 0x00000003ffffd9a7 */ /* 0x0005e20008000011 */
[----:B------:R-:W-:Y:S04]  /*1cc0*/  BSSY.RECONVERGENT B0, `(.L_x_30) ;  /* 0x0000003000007945 */ /* 0x000fe80003800200 */
[----:B------:R-:W-:Y:S05]  /*1cd0*/  @P4 BRA `(.L_x_31) ;  /* 0x0000000000044947 */ /* 0x000fea0003800000 */
[----:B------:R-:W-:Y:S05]  /*1ce0*/  BPT.TRAP 0x1 ;  /* 0x000000040000795c */ /* 0x000fea0000300000 */
.L_x_31:
[----:B------:R-:W-:Y:S05]  /*1cf0*/  BSYNC.RECONVERGENT B0 ;  /* 0x0000000000007941 */ /* 0x000fea0003800200 */
.L_x_30:
        /* <DEDUP_REMOVED lines=10> */
[----:B------:R-:W-:Y:S01]  /*1da0*/  UIADD3 UR16, UPT, UPT, UR16, 0x1400, URZ ;  /* 0x0000140010107890 */ /* 0x000fe2000fffe0ff */
[----:B-1----:R-:W-:Y:S01]  /*1db0*/  SHF.L.U32 R2, R15, 0x1f, RZ ;  /* 0x0000001f0f027819 */ /* 0x002fe200000006ff */
[----:B------:R-:W-:Y:S02]  /*1dc0*/  UIADD3.X UR31, UPT, UPT, URZ, UR23, URZ, UP1, !UPT ;  /* 0x00000017ff1f7290 */ /* 0x000fe40008ffe4ff */
[----:B------:R-:W-:Y:S01]  /*1dd0*/  UIADD3.X UR29, UPT, UPT, URZ, UR23, URZ, UP0, !UPT ;  /* 0x00000017ff1d7290 */ /* 0x000fe200087fe4ff */
[----:B------:R1:W1:Y:S01]  /*1de0*/  SYNCS.PHASECHK.TRANS64.TRYWAIT P0, [UR8+0xb0], R2 ;  /* 0x0000b002ff0075a7 */ /* 0x0002620008001108 */
[----:B------:R-:W-:Y:S01]  /*1df0*/  ULEA UR8, UR25, UR4, 0xb ;  /* 0x0000000419087291 */ /* 0x000fe2000f8e58ff */
[----:B------:R-:W-:Y:S01]  /*1e00*/  UMOV UR26, 0x0 ;  /* 0x00000000001a7882 */ /* 0x000fe20000000000 */
[----:B------:R-:W-:-:S02]  /*1e10*/  UMOV UR27, 0x10000000 ;  /* 0x10000000001b7882 */ /* 0x000fc40000000000 */
[----:B------:R-:W-:Y:S01]  /*1e20*/  UIADD3 UR8, UPT, UPT, UR8, 0x2d400, URZ ;  /* 0x0002d40008087890 */ /* 0x000fe2000fffe0ff */
[----:B------:R-:W-:Y:S01]  /*1e30*/  UMOV UR18, UR34 ;  /* 0x0000002200127c82 */ /* 0x000fe20008000000 */
[----:B------:R-:W-:Y:S01]  /*1e40*/  UMOV UR20, UR36 ;  /* 0x0000002400147c82 */ /* 0x000fe20008000000 */
[----:B------:R-:W-:Y:S01]  /*1e50*/  UMOV UR12, UR36 ;  /* 0x00000024000c7c82 */ /* 0x000fe20008000000 */
[----:B------:R-:W-:Y:S01]  /*1e60*/  UMOV UR9, UR17 ;  /* 0x0000001100097c82 */ /* 0x000fe20008000000 */
[----:B------:R-:W-:Y:S01]  /*1e70*/  UMOV UR11, UR19 ;  /* 0x00000013000b7c82 */ /* 0x000fe20008000000 */
[----:B------:R1:W-:Y:S01]  /*1e80*/  UTMALDG.3D [UR16], [UR30], desc[UR26] ;  /* 0x00001a101e0075b4 */ /* 0x0003e20008011000 */
[----:B------:R-:W-:Y:S01]  /*1e90*/  UIADD3 UR24, UPT, UPT, UR24, 0x1, URZ ;  /* 0x0000000118187890 */ /* 0x000fe2000fffe0ff */
[----:B------:R-:W-:-:S03]  /*1ea0*/  UMOV UR25, UR6 ;  /* 0x0000000600197c82 */ /* 0x000fc60008000000 */
[----:B------:R-:W-:Y:S01]  /*1eb0*/  UISETP.NE.AND UP0, UPT, UR24, UR21, UPT ;  /* 0x000000151800728c */ /* 0x000fe2000bf05270 */
[----:B------:R1:W-:Y:S08]  /*1ec0*/  UTMALDG.3D [UR8], [UR28], desc[UR26] ;  /* 0x00001a081c0075b4 */ /* 0x0003f00008011000 */
[----:B------:R-:W-:Y:S05]  /*1ed0*/  BRA.U UP0, `(.L_x_32) ;  /* 0xfffffffd005c7547 */ /* 0x000fea000b83ffff */
.L_x_27:
[C---:B-1----:R-:W-:Y:S01]  /*1ee0*/  LEA R2, R14.reuse, UR4, 0x3 ;  /* 0x000000040e027c11 */ /* 0x042fe2000f8e18ff */
[----:B------:R-:W-:Y:S01]  /*1ef0*/  NOP ;  /* 0x0000000000007918 */ /* 0x000fe20000000000 */
[----:B--2---:R-:W-:Y:S02]  /*1f00*/  SHF.L.U32 R3, R13, 0x1f, RZ ;  /* 0x0000001f0d037819 */ /* 0x004fe400000006ff */
[----:B------:R-:W-:Y:S02]  /*1f10*/  LEA R4, R14, UR4, 0x4 ;  /* 0x000000040e047c11 */ /* 0x000fe4000f8e20ff */
[----:B------:R-:W1:Y:S02]  /*1f20*/  SYNCS.PHASECHK.TRANS64.TRYWAIT P0, [R2+URZ+0x190], R3 ;  /* 0x00019003020075a7 */ /* 0x000e6400080011ff */
[----:B-1----:R-:W-:Y:S05]  /*1f30*/  @!P0 BRA `(.L_x_33) ;  /* 0x0000004c00088947 */ /* 0x002fea0003800000 */
.L_x_124:
[----:B------:R-:W2:Y:S01]  /*1f40*/  LDS.128 R4, [R4+0x220] ;  /* 0x0002200004047984 */ /* 0x000ea20000000c00 */
[----:B---3--:R-:W-:Y:S01]  /*1f50*/  ISETP.GE.AND P0, PT, R22, 0x1, PT ;  /* 0x000000011600780c */ /* 0x008fe20003f06270 */
[----:B-1----:R-:W-:Y:S01]  /*1f60*/  VIADD R2, R2, 0x1a0 ;  /* 0x000001a002027836 */ /* 0x002fe20000000000 */
[----:B------:R-:W-:Y:S01]  /*1f70*/  @!PT LDS RZ, [RZ] ;  /* 0x00000000fffff984 */ /* 0x000fe20000000800 */
[----:B------:R-:W-:Y:S01]  /*1f80*/  @!PT LDS RZ, [RZ] ;  /* 0x00000000fffff984 */ /* 0x000fe20000000800 */
[----:B------:R-:W-:Y:S01]  /*1f90*/  @!PT LDS RZ, [RZ] ;  /* 0x00000000fffff984 */ /* 0x000fe20000000800 */
[----:B------:R-:W-:Y:S01]  /*1fa0*/  @!PT LDS RZ, [RZ] ;  /* 0x00000000fffff984 */ /* 0x000fe20000000800 */
[----:B------:R1:W-:Y:S06]  /*1fb0*/  MEMBAR.ALL.CTA ;  /* 0x0000000000007992 */ /* 0x0003ec0000008000 */
[----:B-1----:R-:W1:Y:S01]  /*1fc0*/  FENCE.VIEW.ASYNC.S ;  /* 0x00000000000073c6 */ /* 0x002e620000000000 */
[----:B------:R-:W-:-:S04]  /*1fd0*/  PRMT R2, RZ, 0x654, R2 ;  /* 0x00000654ff027816 */ /* 0x000fc80000000002 */
[----:B-1----:R1:W-:Y:S01]  /*1fe0*/  SYNCS.ARRIVE.TRANS64.RED.A1T0 RZ, [R2+URZ], RZ ;  /* 0x000000ff02ff79a7 */ /* 0x0023e200081004ff */
[----:B--2---:R-:W-:-:S13]  /*1ff0*/  LOP3.LUT P2, RZ, R6, 0x1, RZ, 0xc0, !PT ;  /* 0x0000000106ff7812 */ /* 0x004fda000784c0ff */
[----:B------:R-:W-:Y:S01]  /*2000*/  @P2 SHF.R.U32.HI R3, RZ, 0x10, R5 ;  /* 0x00000010ff032819 */ /* 0x000fe20000011605 */
[----:B------:R-:W-:Y:S01]  /*2010*/  VOTEU.ANY UP0, P2 ;  /* 0x0000000000ff7886 */ /* 0x000fe20001000100 */
[----:B------:R-:W-:Y:S02]  /*2020*/  @P2 MOV R10, R4 ;  /* 0x00000004000a2202 */ /* 0x000fe40000000f00 */
[----:B------:R-:W-:Y:S02]  /*2030*/  @P2 R2UR.BROADCAST UR8, R3 ;  /* 0x00000000030822ca */ /* 0x000fe400008e0000 */
[----:B------:R-:W-:-:S11]  /*2040*/  @P2 LOP3.LUT R9, R5, 0xffff, RZ, 0xc0, !PT ;  /* 0x0000ffff05092812 */ /* 0x000fd600078ec0ff */
[----:B------:R-:W-:Y:S01]  /*2050*/  @UP0 UMOV UR36, UR8 ;  /* 0x0000000800240c82 */ /* 0x000fe20008000000 */
[----:B-1----:R-:W-:Y:S05]  /*2060*/  @!P0 BRA `(.L_x_34) ;  /* 0x0000000000b88947 */ /* 0x002fea0003800000 */
[----:B------:R-:W4:Y:S01]  /*2070*/  LDC.64 R4, c[0x0][0xb18] ;  /* 0x0002c600ff047b82 */ /* 0x000f220000000a00 */
[----:B------:R-:W-:-:S07]  /*2080*/  ISETP.NE.AND P3, PT, R22, 0x1, PT ;  /* 0x000000011600780c */ /* 0x000fce0003f65270 */
[----:B------:R-:W1:Y:S08]  /*2090*/  LDC.64 R6, c[0x0][0xb10] ;  /* 0x0002c400ff067b82 */ /* 0x000e700000000a00 */
[----:B------:R-:W2:Y:S08]  /*20a0*/  LDC R16, c[0x0][0xb20] ;  /* 0x0002c800ff107b82 */ /* 0x000eb00000000800 */
[----:B------:R-:W3:Y:S01]  /*20b0*/  LDC R17, c[0x0][0xb0c] ;  /* 0x0002c300ff117b82 */ /* 0x000ee20000000800 */
[----:B----4-:R-:W-:Y:S01]  /*20c0*/  IMAD.HI.U32 R19, R0, R5, RZ ;  /* 0x0000000500137227 */ /* 0x010fe200078e00ff */
[----:B------:R-:W-:-:S03]  /*20d0*/  ISETP.NE.AND P0, PT, R4, 0x1, PT ;  /* 0x000000010400780c */ /* 0x000fc60003f05270 */
[----:B------:R-:W-:-:S03]  /*20e0*/  IMAD.HI.U32 R5, R9, R5, RZ ;  /* 0x0000000509057227 */ /* 0x000fc600078e00ff */
[----:B------:R-:W4:Y:S01]  /*20f0*/  LDC.64 R2, c[0x0][0xb28] ;  /* 0x0002ca00ff027b82 */ /* 0x000f220000000a00 */
[----:B-1----:R-:W-:-:S04]  /*2100*/  IMAD.HI.U32 R20, R8, R6, RZ ;  /* 0x0000000608147227 */ /* 0x002fc800078e00ff */
[----:B------:R-:W-:Y:S01]  /*2110*/  IMAD.HI.U32 R21, R10, R6, RZ ;  /* 0x000000060a157227 */ /* 0x000fe200078e00ff */
[----:B------:R-:W-:Y:S02]  /*2120*/  SHF.R.U32.HI R20, RZ, R7, R20 ;  /* 0x00000007ff147219 */ /* 0x000fe40000011614 */
[-C--:B--2---:R-:W-:Y:S02]  /*2130*/  SHF.R.U32.HI R19, RZ, R16.reuse, R19 ;  /* 0x00000010ff137219 */ /* 0x084fe40000011613 */
[----:B------:R-:W-:Y:S02]  /*2140*/  SHF.R.U32.HI R5, RZ, R16, R5 ;  /* 0x00000010ff057219 */ /* 0x000fe40000011605 */
[----:B------:R-:W-:Y:S02]  /*2150*/  SEL R19, R0, R19, !P0 ;  /* 0x0000001300137207 */ /* 0x000fe40004000000 */
[----:B------:R-:W-:Y:S02]  /*2160*/  SHF.R.U32.HI R21, RZ, R7, R21 ;  /* 0x00000007ff157219 */ /* 0x000fe40000011615 */
[----:B---3--:R-:W-:-:S02]  /*2170*/  ISETP.NE.AND P1, PT, R17, 0x1, PT ;  /* 0x000000011100780c */ /* 0x008fc40003f25270 */
[----:B------:R-:W-:Y:S02]  /*2180*/  SEL R5, R9, R5, !P0 ;  /* 0x0000000509057207 */ /* 0x000fe40004000000 */
[----:B------:R-:W-:Y:S02]  /*2190*/  SEL R20, R8, R20, !P1 ;  /* 0x0000001408147207 */ /* 0x000fe40004800000 */
[----:B------:R-:W-:Y:S01]  /*21a0*/  SEL R21, R10, R21, !P1 ;  /* 0x000000150a157207 */ /* 0x000fe20004800000 */
[----:B----4-:R-:W-:-:S04]  /*21b0*/  IMAD.HI.U32 R18, R19, R2, RZ ;  /* 0x0000000213127227 */ /* 0x010fc800078e00ff */
        /* <DEDUP_REMOVED lines=10> */
[----:B------:R-:W-:-:S04]  /*2260*/  @!P0 IMAD.HI.U32 R7, R21, R2, RZ ;  /* 0x0000000215078227 */ /* 0x000fc800078e00ff */
[----:B------:R-:W-:Y:S01]  /*2270*/  IMAD.MOV R2, RZ, RZ, -R6 ;  /* 0x000000ffff027224 */ /* 0x000fe200078e0a06 */
[----:B------:R-:W-:Y:S02]  /*2280*/  @!P0 SHF.R.U32.HI R3, RZ, R3, R7 ;  /* 0x00000003ff038219 */ /* 0x000fe40000011607 */
[----:B------:R-:W-:Y:S01]  /*2290*/  IADD3 R7, PT, PT, -R5, RZ, RZ ;  /* 0x000000ff05077210 */ /* 0x000fe20007ffe1ff */
[----:B------:R-:W-:Y:S01]  /*22a0*/  IMAD R2, R22, R2, R5 ;  /* 0x0000000216027224 */ /* 0x000fe200078e0205 */
        /* <DEDUP_REMOVED lines=10> */
.L_x_34:
[----:B------:R-:W1:Y:S02]  /*2350*/  LDCU UR8, c[0x0][0xb30] ;  /* 0x00016600ff0877ac */ /* 0x000e640008000800 */
[----:B-1----:R-:W-:-:S09]  /*2360*/  UISETP.NE.AND UP0, UPT, UR8, 0x1, UPT ;  /* 0x000000010800788c */ /* 0x002fd2000bf05270 */
[----:B------:R-:W-:Y:S05]  /*2370*/  BRA.U UP0, `(.L_x_35) ;  /* 0x0000000100407547 */ /* 0x000fea000b800000 */
[----:B------:R-:W1:Y:S08]  /*2380*/  LDC.64 R4, c[0x0][0xb10] ;  /* 0x0002c400ff047b82 */ /* 0x000e700000000a00 */
[----:B------:R-:W2:Y:S08]  /*2390*/  LDC.64 R2, c[0x0][0xb18] ;  /* 0x0002c600ff027b82 */ /* 0x000eb00000000a00 */
[----:B------:R-:W3:Y:S08]  /*23a0*/  LDC R6, c[0x0][0xb20] ;  /* 0x0002c800ff067b82 */ /* 0x000ef00000000800 */
[----:B------:R-:W4:Y:S01]  /*23b0*/  LDC R7, c[0x0][0xb0c] ;  /* 0x0002c300ff077b82 */ /* 0x000f220000000800 */
[----:B-1----:R-:W-:-:S05]  /*23c0*/  IMAD.HI.U32 R4, R10, R4, RZ ;  /* 0x000000040a047227 */ /* 0x002fca00078e00ff */
[----:B------:R-:W-:Y:S01]  /*23d0*/  SHF.R.U32.HI R4, RZ, R5, R4 ;  /* 0x00000005ff047219 */ /* 0x000fe20000011604 */
[----:B--2---:R-:W-:Y:S01]  /*23e0*/  IMAD.HI.U32 R3, R9, R3, RZ ;  /* 0x0000000309037227 */ /* 0x004fe200078e00ff */
[----:B------:R-:W-:-:S04]  /*23f0*/  ISETP.NE.AND P0, PT, R2, 0x1, PT ;  /* 0x000000010200780c */ /* 0x000fc80003f05270 */
[----:B---3--:R-:W-:-:S04]  /*2400*/  SHF.R.U32.HI R3, RZ, R6, R3 ;  /* 0x00000006ff037219 */ /* 0x008fc80000011603 */
[----:B------:R-:W-:Y:S02]  /*2410*/  SEL R3, R9, R3, !P0 ;  /* 0x0000000309037207 */ /* 0x000fe40004000000 */
[----:B----4-:R-:W-:-:S04]  /*2420*/  ISETP.NE.AND P1, PT, R7, 0x1, PT ;  /* 0x000000010700780c */ /* 0x010fc80003f25270 */
[----:B------:R-:W-:-:S05]  /*2430*/  SEL R4, R10, R4, !P1 ;  /* 0x000000040a047207 */ /* 0x000fca0004800000 */
[----:B------:R-:W-:Y:S02]  /*2440*/  IMAD.IADD R5, R3, 0x1, -R4 ;  /* 0x0000000103057824 */ /* 0x000fe400078e0a04 */
[----:B------:R-:W-:Y:S02]  /*2450*/  IMAD.IADD R3, R4, 0x1, -R3 ;  /* 0x0000000104037824 */ /* 0x000fe400078e0a03 */
[----:B------:R-:W-:Y:S02]  /*2460*/  IMAD R10, R5, R7, R10 ;  /* 0x00000007050a7224 */ /* 0x000fe400078e020a */
[----:B------:R-:W-:-:S07]  /*2470*/  IMAD R9, R3, R2, R9 ;  /* 0x0000000203097224 */ /* 0x000fce00078e0209 */
.L_x_35:
[----:B------:R-:W-:Y:S01]  /*2480*/  VIADD R14, R14, 0x1 ;  /* 0x000000010e0e7836 */ /* 0x000fe20000000000 */
[----:B------:R-:W-:Y:S01]  /*2490*/  PLOP3.LUT P1, PT, PT, PT, PT, 0x80, 0x8 ;  /* 0x000000000008781c */ /* 0x000fe20003f2f070 */
[----:B------:R-:W-:Y:S02]  /*24a0*/  IMAD.IADD R48, R10, 0x1, R46 ;  /* 0x000000010a307824 */ /* 0x000fe400078e022e */
[----:B------:R-:W-:Y:S01]  /*24b0*/  IMAD.IADD R47, R9, 0x1, R31 ;  /* 0x00000001092f7824 */ /* 0x000fe200078e021f */
[----:B------:R-:W-:-:S04]  /*24c0*/  ISETP.NE.AND P0, PT, R14, 0x2, PT ;  /* 0x000000020e00780c */ /* 0x000fc80003f05270 */
[----:B------:R-:W-:Y:S02]  /*24d0*/  SEL R2, RZ, 0x1, P0 ;  /* 0x00000001ff027807 */ /* 0x000fe40000000000 */
[----:B------:R-:W-:Y:S02]  /*24e0*/  SEL R14, R14, RZ, P0 ;  /* 0x000000ff0e0e7207 */ /* 0x000fe40000000000 */
[----:B------:R-:W-:Y:S01]  /*24f0*/  LOP3.LUT R13, R13, R2, RZ, 0x3c, !PT ;  /* 0x000000020d0d7212 */ /* 0x000fe200078e3cff */
[----:B------:R-:W-:Y:S06]  /*2500*/  @P2 BRA `(.L_x_36) ;  /* 0xfffffff000982947 */ /* 0x000fec000383ffff */
[----:B------:R-:W-:Y:S01]  /*2510*/  UIADD3 UR4, UPT, UPT, UR4, 0xb0, URZ ;  /* 0x000000b004047890 */ /* 0x000fe2000fffe0ff */
[----:B------:R-:W-:-:S03]  /*2520*/  SHF.L.U32 R2, R15, 0x1f, RZ ;  /* 0x0000001f0f027819 */ /* 0x000fc600000006ff */
[----:B------:R-:W-:-:S09]  /*2530*/  ULEA UR5, UR6, UR4, 0x3 ;  /* 0x0000000406057291 */ /* 0x000fd2000f8e18ff */
[----:B------:R-:W1:Y:S02]  /*2540*/  SYNCS.PHASECHK.TRANS64.TRYWAIT P0, [UR5], R2 ;  /* 0x00000002ff0075a7 */ /* 0x000e640008001105 */
[----:B-1----:R-:W-:Y:S05]  /*2550*/  @!P0 BRA `(.L_x_37) ;  /* 0x0000004400948947 */ /* 0x002fea0003800000 */
.L_x_126:
[----:B------:R-:W-:-:S04]  /*2560*/  UIADD3 UR6, UPT, UPT, UR6, 0x1, URZ ;  /* 0x0000000106067890 */ /* 0x000fc8000fffe0ff */
[----:B------:R-:W-:-:S04]  /*2570*/  UISETP.NE.AND UP0, UPT, UR6, 0x16, UPT ;  /* 0x000000160600788c */ /* 0x000fc8000bf05270 */
[----:B------:R-:W-:Y:S02]  /*2580*/  USEL UR7, URZ, 0x1, UP0 ;  /* 0x00000001ff077887 */ /* 0x000fe40008000000 */
[----:B------:R-:W-:-:S04]  /*2590*/  USEL UR6, UR6, URZ, UP0 ;  /* 0x000000ff06067287 */ /* 0x000fc80008000000 */
[----:B------:R-:W-:Y:S01]  /*25a0*/  ULEA UR5, UR6, UR4, 0x3 ;  /* 0x0000000406057291 */ /* 0x000fe2000f8e18ff */
[----:B-1----:R-:W-:-:S04]  /*25b0*/  LOP3.LUT R2, R15, UR7, RZ, 0x3c, !PT ;  /* 0x000000070f027c12 */ /* 0x002fc8000f8e3cff */
[----:B------:R-:W-:-:S04]  /*25c0*/  SHF.L.U32 R3, R2, 0x1f, RZ ;  /* 0x0000001f02037819 */ /* 0x000fc800000006ff */
[----:B------:R-:W1:Y:S02]  /*25d0*/  SYNCS.PHASECHK.TRANS64.TRYWAIT P0, [UR5], R3 ;  /* 0x00000003ff0075a7 */ /* 0x000e640008001105 */
[----:B-1----:R-:W-:Y:S05]  /*25e0*/  @!P0 BRA `(.L_x_38) ;  /* 0x0000004400888947 */ /* 0x002fea0003800000 */
.L_x_128:
[----:B------:R-:W-:-:S04]  /*25f0*/  UIADD3 UR6, UPT, UPT, UR6, 0x1, URZ ;  /* 0x0000000106067890 */ /* 0x000fc8000fffe0ff */
[----:B------:R-:W-:-:S04]  /*2600*/  UISETP.NE.AND UP0, UPT, UR6, 0x16, UPT ;  /* 0x000000160600788c */ /* 0x000fc8000bf05270 */
[----:B------:R-:W-:Y:S02]  /*2610*/  USEL UR7, URZ, 0x1, UP0 ;  /* 0x00000001ff077887 */ /* 0x000fe40008000000 */
[----:B------:R-:W-:-:S04]  /*2620*/  USEL UR6, UR6, URZ, UP0 ;  /* 0x000000ff06067287 */ /* 0x000fc80008000000 */
[----:B------:R-:W-:Y:S01]  /*2630*/  ULEA UR5, UR6, UR4, 0x3 ;  /* 0x0000000406057291 */ /* 0x000fe2000f8e18ff */
[----:B------:R-:W-:-:S04]  /*2640*/  LOP3.LUT R2, R2, UR7, RZ, 0x3c, !PT ;  /* 0x0000000702027c12 */ /* 0x000fc8000f8e3cff */
[----:B-1----:R-:W-:-:S04]  /*2650*/  SHF.L.U32 R3, R2, 0x1f, RZ ;  /* 0x0000001f02037819 */ /* 0x002fc800000006ff */
[----:B------:R-:W1:Y:S02]  /*2660*/  SYNCS.PHASECHK.TRANS64.TRYWAIT P0, [UR5], R3 ;  /* 0x00000003ff0075a7 */ /* 0x000e640008001105 */
[----:B-1----:R-:W-:Y:S05]  /*2670*/  @!P0 BRA `(.L_x_39) ;  /* 0x00000044007c8947 */ /* 0x002fea0003800000 */
.L_x_130:
        /* <DEDUP_REMOVED lines=9> */
.L_x_132:
        /* <DEDUP_REMOVED lines=9> */
.L_x_134:
        /* <DEDUP_REMOVED lines=9> */
.L_x_136:
        /* <DEDUP_REMOVED lines=9> */
.L_x_138:
        /* <DEDUP_REMOVED lines=9> */
.L_x_140:
        /* <DEDUP_REMOVED lines=9> */
.L_x_142:
        /* <DEDUP_REMOVED lines=9> */
.L_x_144:
        /* <DEDUP_REMOVED lines=9> */
.L_x_146:
        /* <DEDUP_REMOVED lines=9> */
.L_x_148:
        /* <DEDUP_REMOVED lines=9> */
.L_x_150:
        /* <DEDUP_REMOVED lines=9> */
.L_x_152:
        /* <DEDUP_REMOVED lines=9> */
.L_x_154:
        /* <DEDUP_REMOVED lines=9> */
.L_x_156:
        /* <DEDUP_REMOVED lines=9> */
.L_x_158:
        /* <DEDUP_REMOVED lines=9> */
.L_x_160:
        /* <DEDUP_REMOVED lines=9> */
.L_x_162:
        /* <DEDUP_REMOVED lines=9> */
.L_x_164:
        /* <DEDUP_REMOVED lines=9> */
.L_x_166:
[----:B------:R-:W-:-:S04]  /*30a0*/  UIADD3 UR6, UPT, UPT, UR6, 0x1, URZ ;  /* 0x0000000106067890 */ /* 0x000fc8000fffe0ff */
[----:B------:R-:W-:-:S04]  /*30b0*/  UISETP.NE.AND UP0, UPT, UR6, 0x16, UPT ;  /* 0x000000160600788c */ /* 0x000fc8000bf05270 */
[----:B------:R-:W-:Y:S02]  /*30c0*/  USEL UR5, URZ, 0x1, UP0 ;  /* 0x00000001ff057887 */ /* 0x000fe40008000000 */
[----:B------:R-:W-:-:S04]  /*30d0*/  USEL UR6, UR6, URZ, UP0 ;  /* 0x000000ff06067287 */ /* 0x000fc80008000000 */
[----:B------:R-:W-:Y:S01]  /*30e0*/  ULEA UR6, UR6, UR4, 0x3 ;  /* 0x0000000406067291 */ /* 0x000fe2000f8e18ff */
[----:B------:R-:W-:-:S04]  /*30f0*/  LOP3.LUT R2, R2, UR5, RZ, 0x3c, !PT ;  /* 0x0000000502027c12 */ /* 0x000fc8000f8e3cff */
[----:B------:R-:W-:Y:S01]  /*3100*/  SHF.L.U32 R2, R2, 0x1f, RZ ;  /* 0x0000001f02027819 */ /* 0x000fe200000006ff */
[----:B-1--4-:R-:W-:-:S07]  /*3110*/  IMAD.U32 R0, RZ, RZ, UR6 ;  /* 0x00000006ff007e24 */ /* 0x012fce000f8e00ff */
.L_x_58:
[----:B-1----:R1:W2:Y:S02]  /*3120*/  SYNCS.PHASECHK.TRANS64.TRYWAIT P0, [R0+URZ], R2 ;  /* 0x00000002000075a7 */ /* 0x0022a400080011ff */
[----:B--2---:R-:W-:Y:S05]  /*3130*/  @!P0 NANOSLEEP.SYNCS 0x989680 ;  /* 0x009896800000895d */ /* 0x004fea0003900000 */
[----:B------:R-:W2:Y:S02]  /*3140*/  @!P0 SYNCS.PHASECHK.TRANS64 P0, [R0+URZ], R2 ;  /* 0x00000002000085a7 */ /* 0x000ea400080010ff */
[----:B--2---:R-:W-:Y:S05]  /*3150*/  @P0 EXIT ;  /* 0x000000000000094d */ /* 0x004fea0003800000 */
[----:B------:R-:W-:Y:S05]  /*3160*/  BRA `(.L_x_58) ;  /* 0xfffffffc00ec7947 */ /* 0x000fea000383ffff */
.L_x_18:
[----:B------:R-:W-:-:S04]  /*3170*/  UISETP.NE.AND UP1, UPT, UR37, URZ, UPT ;  /* 0x000000ff2500728c */ /* 0x000fc8000bf25270 */
[----:B------:R-:W-:-:S09]  /*3180*/  UISETP.NE.OR UP1, UPT, UR8, 0x1, UP1 ;  /* 0x000000010800788c */ /* 0x000fd20008f25670 */
[----:B------:R-:W-:Y:S05]  /*3190*/  BRA.U UP1, `(.L_x_59) ;  /* 0x0000000501487547 */ /* 0x000fea000b800000 */
[----:B------:R-:W-:Y:S01]  /*31a0*/  ISETP.NE.AND P2, PT, R2, RZ, PT ;  /* 0x000000ff0200720c */ /* 0x000fe20003f45270 */
[----:B------:R-:W-:Y:S01]  /*31b0*/  IMAD.MOV.U32 R12, RZ, RZ, 0x1 ;  /* 0x00000001ff0c7424 */ /* 0x000fe200078e00ff */
[----:B------:R-:W-:Y:S02]  /*31c0*/  CS2R R10, SRZ ;  /* 0x00000000000a7805 */ /* 0x000fe4000001ff00 */
[----:B------:R-:W-:Y:S01]  /*31d0*/  CS2R R8, SRZ ;  /* 0x0000000000087805 */ /* 0x000fe2000001ff00 */
[----:B------:R-:W-:Y:S01]  /*31e0*/  UMOV UR4, 0x400 ;  /* 0x0000040000047882 */ /* 0x000fe20000000000 */
[----:B------:R-:W-:Y:S01]  /*31f0*/  UMOV UR6, URZ ;  /* 0x000000ff00067c82 */ /* 0x000fe20008000000 */
[----:B------:R-:W-:-:S12]  /*3200*/  ULEA UR37, UR37, UR4, 0x18 ;  /* 0x0000000425257291 */ /* 0x000fd8000f8ec0ff */
.L_x_63:
[----:B------:R-:W-:Y:S02]  /*3210*/  LEA R0, R8, UR37, 0x3 ;  /* 0x0000002508007c11 */ /* 0x000fe4000f8e18ff */
[----:B------:R-:W-:-:S03]  /*3220*/  SHF.L.U32 R4, R9, 0x1f, RZ ;  /* 0x0000001f09047819 */ /* 0x000fc600000006ff */
[----:B------:R-:W-:Y:S01]  /*3230*/  VIADD R5, R0, 0x200 ;  /* 0x0000020000057836 */ /* 0x000fe20000000000 */
[----:B------:R-:W1:Y:S02]  /*3240*/  SYNCS.PHASECHK.TRANS64.TRYWAIT P0, [R0+URZ+0x1f0], R4 ;  /* 0x0001f004000075a7 */ /* 0x000e6400080011ff */
[----:B-1----:R-:W-:Y:S05]  /*3250*/  @!P0 BRA `(.L_x_60) ;  /* 0x00000040004c8947 */ /* 0x002fea0003800000 */
.L_x_167:
[----:B------:R-:W-:Y:S01]  /*3260*/  ULEA UR5, UR6, UR37, 0x3 ;  /* 0x0000002506057291 */ /* 0x000fe2000f8e18ff */
[----:B-1----:R-:W-:Y:S01]  /*3270*/  PRMT R0, RZ, 0x654, R5 ;  /* 0x00000654ff007816 */ /* 0x002fe20000000005 */
[----:B------:R-:W-:Y:S01]  /*3280*/  @!P2 IMAD.MOV.U32 R4, RZ, RZ, 0x10 ;  /* 0x00000010ff04a424 */ /* 0x000fe200078e00ff */
[----:B------:R-:W-:Y:S01]  /*3290*/  SHF.L.U32 R5, R12, 0x1f, RZ ;  /* 0x0000001f0c057819 */ /* 0x000fe200000006ff */
[----:B------:R-:W-:Y:S01]  /*32a0*/  UIADD3 UR4, UPT, UPT, UR5, 0x190, URZ ;  /* 0x0000019005047890 */ /* 0x000fe2000fffe0ff */
[----:B------:R1:W-:Y:S05]  /*32b0*/  SYNCS.ARRIVE.TRANS64.RED.A1T0 RZ, [R0+URZ], RZ ;  /* 0x000000ff00ff79a7 */ /* 0x0003ea00081004ff */
[----:B------:R-:W-:Y:S01]  /*32c0*/  IMAD.U32 R6, RZ, RZ, UR4 ;  /* 0x00000004ff067e24 */ /* 0x000fe2000f8e00ff */
[----:B------:R-:W2:Y:S04]  /*32d0*/  SYNCS.PHASECHK.TRANS64.TRYWAIT P0, [UR5+0x1a0], R5 ;  /* 0x0001a005ff0075a7 */ /* 0x000ea80008001105 */
[----:B------:R-:W-:Y:S01]  /*32e0*/  PRMT R6, R2, 0x654, R6 ;  /* 0x0000065402067816 */ /* 0x000fe20000000006 */
[----:B-12---:R-:W-:Y:S06]  /*32f0*/  @!P0 BRA `(.L_x_61) ;  /* 0x0000004000388947 */ /* 0x006fec0003800000 */
.L_x_169:
[----:B------:R-:W-:Y:S01]  /*3300*/  ULEA UR4, UR6, UR37, 0x4 ;  /* 0x0000002506047291 */ /* 0x000fe2000f8e20ff */
[----:B------:R-:W-:Y:S01]  /*3310*/  SEL R3, R6, R3, !P2 ;  /* 0x0000000306037207 */ /* 0x000fe20005000000 */
[----:B------:R-:W-:Y:S01]  /*3320*/  UIADD3 UR5, UPT, UPT, UR5, 0x190, URZ ;  /* 0x0000019005057890 */ /* 0x000fe2000fffe0ff */
[----:B-1----:R-:W-:Y:S01]  /*3330*/  LEA R0, R11, UR37, 0x3 ;  /* 0x000000250b007c11 */ /* 0x002fe2000f8e18ff */
[----:B------:R-:W-:Y:S01]  /*3340*/  UIADD3 UR4, UPT, UPT, UR4, 0x220, URZ ;  /* 0x0000022004047890 */ /* 0x000fe2000fffe0ff */
[----:B------:R1:W-:Y:S01]  /*3350*/  @!P2 SYNCS.ARRIVE.TRANS64.RED RZ, [R3+URZ], R4 ;  /* 0x0000000403ffa9a7 */ /* 0x0003e200080004ff */
[----:B------:R-:W-:Y:S01]  /*3360*/  UIADD3 UR6, UPT, UPT, UR6, 0x1, URZ ;  /* 0x0000000106067890 */ /* 0x000fe2000fffe0ff */
[----:B------:R-:W-:-:S03]  /*3370*/  VIADD R8, R8, 0x1 ;  /* 0x0000000108087836 */ /* 0x000fc60000000000 */
[----:B------:R-:W-:Y:S02]  /*3380*/  UISETP.NE.AND UP0, UPT, UR6, 0x2, UPT ;  /* 0x000000020600788c */ /* 0x000fe4000bf05270 */
[----:B------:R-:W-:Y:S01]  /*3390*/  ISETP.NE.AND P0, PT, R8, 0x2, PT ;  /* 0x000000020800780c */ /* 0x000fe20003f05270 */
[----:B------:R-:W-:Y:S06]  /*33a0*/  UGETNEXTWORKID.BROADCAST [UR4], [UR5] ;  /* 0x00000000040073ca */ /* 0x000fec0008000100 */
[----:B------:R-:W-:Y:S02]  /*33b0*/  USEL UR4, URZ, 0x1, UP0 ;  /* 0x00000001ff047887 */ /* 0x000fe40008000000 */
[----:B------:R-:W-:-:S04]  /*33c0*/  USEL UR6, UR6, URZ, UP0 ;  /* 0x000000ff06067287 */ /* 0x000fc80008000000 */
[----:B------:R-:W-:Y:S02]  /*33d0*/  LOP3.LUT R12, R12, UR4, RZ, 0x3c, !PT ;  /* 0x000000040c0c7c12 */ /* 0x000fe4000f8e3cff */
[----:B-1----:R-:W-:-:S04]  /*33e0*/  SHF.L.U32 R4, R10, 0x1f, RZ ;  /* 0x0000001f0a047819 */ /* 0x002fc800000006ff */
[----:B------:R-:W1:Y:S02]  /*33f0*/  SYNCS.PHASECHK.TRANS64.TRYWAIT P1, [R0+URZ+0x190], R4 ;  /* 0x00019004000075a7 */ /* 0x000e6400080211ff */
[----:B-1----:R-:W-:Y:S05]  /*3400*/  @!P1 BRA `(.L_x_62) ;  /* 0x00000040000c9947 */ /* 0x002fea0003800000 */
.L_x_170:
[C---:B-1----:R-:W-:Y:S01]  /*3410*/  LEA R4, R11.reuse, UR37, 0x4 ;  /* 0x000000250b047c11 */ /* 0x042fe2000f8e20ff */
[----:B------:R-:W-:Y:S01]  /*3420*/  VIADD R0, R0, 0x1a0 ;  /* 0x000001a000007836 */ /* 0x000fe20000000000 */
[----:B------:R-:W-:Y:S01]  /*3430*/  SEL R8, R8, RZ, P0 ;  /* 0x000000ff08087207 */ /* 0x000fe20000000000 */
[----:B------:R-:W-:-:S03]  /*3440*/  VIADD R11, R11, 0x1 ;  /* 0x000000010b0b7836 */ /* 0x000fc60000000000 */
[----:B------:R-:W1:Y:S01]  /*3450*/  LDS.128 R4, [R4+0x220] ;  /* 0x0002200004047984 */ /* 0x000e620000000c00 */
[----:B------:R-:W-:Y:S02]  /*3460*/  PRMT R0, RZ, 0x654, R0 ;  /* 0x00000654ff007816 */ /* 0x000fe40000000000 */
[C---:B------:R-:W-:Y:S01]  /*3470*/  ISETP.NE.AND P1, PT, R11.reuse, 0x2, PT ;  /* 0x000000020b00780c */ /* 0x040fe20003f25270 */
[----:B------:R-:W-:Y:S01]  /*3480*/  @!PT LDS RZ, [RZ] ;  /* 0x00000000fffff984 */ /* 0x000fe20000000800 */
[----:B------:R-:W-:Y:S01]  /*3490*/  @!PT LDS RZ, [RZ] ;  /* 0x00000000fffff984 */ /* 0x000fe20000000800 */
[----:B------:R-:W-:Y:S01]  /*34a0*/  @!PT LDS RZ, [RZ] ;  /* 0x00000000fffff984 */ /* 0x000fe20000000800 */
[----:B------:R-:W-:Y:S01]  /*34b0*/  @!PT LDS RZ, [RZ] ;  /* 0x00000000fffff984 */ /* 0x000fe20000000800 */
[----:B------:R2:W-:Y:S06]  /*34c0*/  MEMBAR.ALL.CTA ;  /* 0x0000000000007992 */ /* 0x0005ec0000008000 */
[----:B--2---:R-:W2:Y:S01]  /*34d0*/  FENCE.VIEW.ASYNC.S ;  /* 0x00000000000073c6 */ /* 0x004ea20000000000 */
[----:B------:R-:W-:Y:S01]  /*34e0*/  SEL R11, R11, RZ, P1 ;  /* 0x000000ff0b0b7207 */ /* 0x000fe20000800000 */
[----:B--2---:R2:W-:Y:S01]  /*34f0*/  SYNCS.ARRIVE.TRANS64.RED.A1T0 RZ, [R0+URZ], RZ ;  /* 0x000000ff00ff79a7 */ /* 0x0045e200081004ff */
[----:B-1----:R-:W-:-:S02]  /*3500*/  LOP3.LUT P3, RZ, R6, 0x1, RZ, 0xc0, !PT ;  /* 0x0000000106ff7812 */ /* 0x002fc4000786c0ff */
[----:B------:R-:W-:-:S04]  /*3510*/  SEL R4, RZ, 0x1, P1 ;  /* 0x00000001ff047807 */ /* 0x000fc80000800000 */
[----:B------:R-:W-:Y:S02]  /*3520*/  LOP3.LUT R10, R10, R4, RZ, 0x3c, !PT ;  /* 0x000000040a0a7212 */ /* 0x000fe400078e3cff */
[----:B--2---:R-:W-:-:S04]  /*3530*/  SEL R0, RZ, 0x1, P0 ;  /* 0x00000001ff007807 */ /* 0x004fc80000000000 */
[----:B------:R-:W-:Y:S01]  /*3540*/  LOP3.LUT R9, R9, R0, RZ, 0x3c, !PT ;  /* 0x0000000009097212 */ /* 0x000fe200078e3cff */
[----:B------:R-:W-:Y:S06]  /*3550*/  @P3 BRA `(.L_x_63) ;  /* 0xfffffffc002c3947 */ /* 0x000fec000383ffff */
[----:B------:R-:W-:Y:S01]  /*3560*/  ULEA UR5, UR6, UR37, 0x3 ;  /* 0x0000002506057291 */ /* 0x000fe2000f8e18ff */
[----:B------:R-:W-:-:S08]  /*3570*/  SHF.L.U32 R2, R12, 0x1f, RZ ;  /* 0x0000001f0c027819 */ /* 0x000fd000000006ff */
[----:B------:R-:W1:Y:S02]  /*3580*/  SYNCS.PHASECHK.TRANS64 P0, [UR5+0x1a0], R2 ;  /* 0x0001a002ff0075a7 */ /* 0x000e640008001005 */
[----:B-1----:R-:W-:Y:S05]  /*3590*/  @P0 BRA `(.L_x_64) ;  /* 0x0000000000080947 */ /* 0x002fea0003800000 */
[----:B------:R-:W1:Y:S02]  /*35a0*/  SYNCS.PHASECHK.TRANS64.TRYWAIT P0, [UR5+0x1a0], R2 ;  /* 0x0001a002ff0075a7 */ /* 0x000e640008001105 */
[----:B-1----:R-:W-:Y:S05]  /*35b0*/  @!P0 BRA `(.L_x_65) ;  /* 0x0000003c00b48947 */ /* 0x002fea0003800000 */
.L_x_64:
[----:B------:R-:W-:-:S04]  /*35c0*/  UIADD3 UR4, UPT, UPT, UR6, 0x1, URZ ;  /* 0x0000000106047890 */ /* 0x000fc8000fffe0ff */
[----:B------:R-:W-:-:S04]  /*35d0*/  UISETP.NE.AND UP0, UPT, UR4, 0x2, UPT ;  /* 0x000000020400788c */ /* 0x000fc8000bf05270 */
[----:B------:R-:W-:Y:S02]  /*35e0*/  USEL UR7, URZ, 0x1, UP0 ;  /* 0x00000001ff077887 */ /* 0x000fe40008000000 */
[----:B------:R-:W-:-:S04]  /*35f0*/  USEL UR4, UR4, URZ, UP0 ;  /* 0x000000ff04047287 */ /* 0x000fc80008000000 */
[----:B------:R-:W-:Y:S01]  /*3600*/  ULEA UR4, UR4, UR37, 0x3 ;  /* 0x0000002504047291 */ /* 0x000fe2000f8e18ff */
[----:B-1----:R-:W-:-:S04]  /*3610*/  LOP3.LUT R2, R12, UR7, RZ, 0x3c, !PT ;  /* 0x000000070c027c12 */ /* 0x002fc8000f8e3cff */
[----:B------:R-:W-:-:S04]  /*3620*/  SHF.L.U32 R0, R2, 0x1f, RZ ;  /* 0x0000001f02007819 */ /* 0x000fc800000006ff */
[----:B------:R-:W1:Y:S02]  /*3630*/  SYNCS.PHASECHK.TRANS64 P0, [UR4+0x1a0], R0 ;  /* 0x0001a000ff0075a7 */ /* 0x000e640008001004 */
[----:B-1----:R-:W-:Y:S05]  /*3640*/  @P0 EXIT ;  /* 0x000000000000094d */ /* 0x002fea0003800000 */
[----:B------:R-:W-:Y:S02]  /*3650*/  SHF.L.U32 R2, R2, 0x1f, RZ ;  /* 0x0000001f02027819 */ /* 0x000fe400000006ff */
[----:B------:R-:W-:-:S07]  /*3660*/  MOV R0, UR4 ;  /* 0x0000000400007c02 */ /* 0x000fce0008000f00 */
.L_x_66:
[----:B-1----:R1:W2:Y:S02]  /*3670*/  SYNCS.PHASECHK.TRANS64.TRYWAIT P0, [R0+URZ+0x1a0], R2 ;  /* 0x0001a002000075a7 */ /* 0x0022a400080011ff */
[----:B--2---:R-:W-:Y:S05]  /*3680*/  @!P0 NANOSLEEP.SYNCS 0x989680 ;  /* 0x009896800000895d */ /* 0x004fea0003900000 */
[----:B------:R-:W2:Y:S02]  /*3690*/  @!P0 SYNCS.PHASECHK.TRANS64 P0, [R0+URZ+0x1a0], R2 ;  /* 0x0001a002000085a7 */ /* 0x000ea400080010ff */
[----:B--2---:R-:W-:Y:S05]  /*36a0*/  @P0 EXIT ;  /* 0x000000000000094d */ /* 0x004fea0003800000 */
[----:B------:R-:W-:Y:S05]  /*36b0*/  BRA `(.L_x_66) ;  /* 0xfffffffc00ec7947 */ /* 0x000fea000383ffff */
.L_x_59:
[----:B------:R-:W-:-:S09]  /*36c0*/  UISETP.NE.AND UP1, UPT, UR8, URZ, UPT ;  /* 0x000000ff0800728c */ /* 0x000fd2000bf25270 */
[----:B------:R-:W-:Y:S05]  /*36d0*/  BRA.U UP1, `(.L_x_67) ;  /* 0x0000000d01c47547 */ /* 0x000fea000b800000 */
[----:B------:R-:W-:Y:S01]  /*36e0*/  UMOV UR4, 0x40 ;  /* 0x0000004000047882 */ /* 0x000fe20000000000 */
[----:B------:R-:W-:Y:S01]  /*36f0*/  NOP ;  /* 0x0000000000007918 */ /* 0x000fe20000000000 */
[----:B------:R-:W-:Y:S01]  /*3700*/  ULEA UR4, UR37, UR4, 0x18 ;  /* 0x0000000425047291 */ /* 0x000fe2000f8ec0ff */
[----:B------:R-:W-:Y:S02]  /*3710*/  UMOV UR5, 0x400 ;  /* 0x0000040000057882 */ /* 0x000fe40000000000 */
[----:B------:R-:W-:-:S06]  /*3720*/  ULEA UR37, UR37, UR5, 0x18 ;  /* 0x0000000525257291 */ /* 0x000fcc000f8ec0ff */
[----:B------:R-:W1:Y:S02]  /*3730*/  LDS.U8 R0, [UR4+0x1c] ;  /* 0x00001c04ff007984 */ /* 0x000e640008000000 */
[----:B-1----:R-:W-:-:S13]  /*3740*/  ISETP.NE.AND P0, PT, R0, RZ, PT ;  /* 0x000000ff0000720c */ /* 0x002fda0003f05270 */
[----:B------:R-:W-:Y:S05]  /*3750*/  @P0 BRA `(.L_x_68) ;  /* 0x0000000000580947 */ /* 0x000fea0003800000 */
[----:B------:R-:W-:-:S13]  /*3760*/  ELECT P0, URZ, PT ;  /* 0x0000000000ff782f */ /* 0x000fda0003800000 */
[----:B------:R-:W-:Y:S05]  /*3770*/  @!P0 BRA `(.L_x_69) ;  /* 0x0000000000608947 */ /* 0x000fea0003800000 */
[----:B------:R-:W-:Y:S01]  /*3780*/  UMOV UR5, 0x10 ;  /* 0x0000001000057882 */ /* 0x000fe20000000000 */
[----:B------:R-:W-:Y:S01]  /*3790*/  HFMA2 R0, -RZ, RZ, 0, 5.9604644775390625e-08 ;  /* 0x00000001ff007431 */ /* 0x000fe200000001ff */
[----:B------:R-:W-:-:S03]  /*37a0*/  MOV R2, 0xffff ;  /* 0x0000ffff00027802 */ /* 0x000fc60000000f00 */
[----:B------:R-:W-:Y:S04]  /*37b0*/  DEPBAR.LE SB1, 0x36 ;  /* 0x00009d800000791a */ /* 0x000fe80000000000 */
[----:B------:R-:W1:Y:S02]  /*37c0*/  UTCATOMSWS.FIND_AND_SET.ALIGN UP0, UR5, UR5 ;  /* 0x00000005000575e3 */ /* 0x000e640008000800 */
[----:B-1----:R-:W-:Y:S01]  /*37d0*/  MOV R3, UR5 ;  /* 0x0000000500037c02 */ /* 0x002fe20008000f00 */
[----:B------:R-:W-:Y:S06]  /*37e0*/  BRA.U UP0, `(.L_x_70) ;  /* 0x0000000100187547 */ /* 0x000fec000b800000 */
.L_x_71:
[----:B------:R-:W-:Y:S05]  /*37f0*/  NANOSLEEP 0x64 ;  /* 0x000000640000795d */ /* 0x000fea0003800000 */
[----:B------:R-:W-:-:S05]  /*3800*/  UMOV UR5, 0x10 ;  /* 0x0000001000057882 */ /* 0x000fca0000000000 */
[----:B------:R-:W-:Y:S04]  /*3810*/  DEPBAR.LE SB1, 0x36 ;  /* 0x00009d800000791a */ /* 0x000fe80000000000 */
[----:B------:R-:W1:Y:S02]  /*3820*/  UTCATOMSWS.FIND_AND_SET.ALIGN UP0, UR5, UR5 ;  /* 0x00000005000575e3 */ /* 0x000e640008000800 */
[----:B-1----:R-:W-:Y:S01]  /*3830*/  MOV R3, UR5 ;  /* 0x0000000500037c02 */ /* 0x002fe20008000f00 */
[----:B------:R-:W-:Y:S05]  /*3840*/  BRA.U !UP0, `(.L_x_71) ;  /* 0xfffffffd08e87547 */ /* 0x000fea000b83ffff */
.L_x_70:
[-C--:B------:R-:W-:Y:S02]  /*3850*/  SHF.L.U32 R2, R2, R3.reuse, RZ ;  /* 0x0000000302027219 */ /* 0x080fe400000006ff */
[----:B------:R-:W-:Y:S01]  /*3860*/  SHF.L.U32 R0, R0, R3, RZ ;  /* 0x0000000300007219 */ /* 0x000fe200000006ff */
[----:B------:R-:W-:Y:S02]  /*3870*/  IMAD.SHL.U32 R3, R3, 0x20, RZ ;  /* 0x0000002003037824 */ /* 0x000fe400078e00ff */
[----:B------:R1:W-:Y:S04]  /*3880*/  ATOMS.OR RZ, [UR4+0x14], R2 ;  /* 0x00001402ffff798c */ /* 0x0003e8000b000004 */
[----:B------:R1:W-:Y:S04]  /*3890*/  ATOMS.OR RZ, [UR4+0x18], R0 ;  /* 0x00001800ffff798c */ /* 0x0003e8000b000004 */
[----:B------:R1:W-:Y:S01]  /*38a0*/  STS [UR37+0x240], R3 ;  /* 0x00024003ff007988 */ /* 0x0003e20008000825 */
[----:B------:R-:W-:Y:S05]  /*38b0*/  BRA `(.L_x_69) ;  /* 0x0000000000107947 */ /* 0x000fea0003800000 */
.L_x_68:
[----:B------:R-:W-:Y:S02]  /*38c0*/  MOV R0, 0xffffffff ;  /* 0xffffffff00007802 */ /* 0x000fe40000000f00 */
[----:B------:R-:W-:-:S03]  /*38d0*/  MOV R2, 0x3900 ;  /* 0x0000390000027802 */ /* 0x000fc60000000f00 */
[----:B------:R1:W-:Y:S04]  /*38e0*/  STS [UR37+0x240], R0 ;  /* 0x00024000ff007988 */ /* 0x0003e80008000825 */
[----:B-1-3-5:R-:W-:Y:S05]  /*38f0*/  CALL.REL.NOINC `($__internal_1_$__cuda_sm10x_tcgen05_guardrail_trap_phase_invalid_during_alloc) ;  /* 0x0000004000447944 */ /* 0x02afea0003c00000 */
.L_x_69:
[----:B------:R-:W-:Y:S05]  /*3900*/  WARPSYNC.ALL ;  /* 0x0000000000007948 */ /* 0x000fea0003800000 */
[----:B------:R-:W2:Y:S01]  /*3910*/  S2UR UR5, SR_CgaCtaId ;  /* 0x00000000000579c3 */ /* 0x000ea20000008800 */
[----:B------:R-:W-:Y:S01]  /*3920*/  UMOV UR4, 0x400 ;  /* 0x0000040000047882 */ /* 0x000fe20000000000 */
[----:B------:R-:W-:-:S06]  /*3930*/  NOP ;  /* 0x0000000000007918 */ /* 0x000fcc0000000000 */
[----:B------:R-:W-:Y:S06]  /*3940*/  BAR.ARV 0x6, 0xa0 ;  /* 0x0182800000007b1d */ /* 0x000fec0000002000 */
[----:B------:R-:W4:Y:S01]  /*3950*/  LDCU UR7, c[0x0][0x38c] ;  /* 0x00007180ff0777ac */ /* 0x000f220008000800 */
[----:B------:R-:W-:Y:S01]  /*3960*/  IMAD.MOV.U32 R11, RZ, RZ, 0x1 ;  /* 0x00000001ff0b7424 */ /* 0x000fe200078e00ff */
[----:B------:R-:W-:Y:S01]  /*3970*/  CS2R R8, SRZ ;  /* 0x0000000000087805 */ /* 0x000fe2000001ff00 */
[----:B------:R-:W-:Y:S01]  /*3980*/  IMAD.MOV.U32 R10, RZ, RZ, RZ ;  /* 0x000000ffff0a7224 */ /* 0x000fe200078e00ff */
[----:B------:R-:W3:Y:S01]  /*3990*/  LDCU UR6, c[0x0][0x38c] ;  /* 0x00007180ff0677ac */ /* 0x000ee20008000800 */
[----:B------:R-:W-:Y:S01]  /*39a0*/  UMOV UR13, URZ ;  /* 0x000000ff000d7c82 */ /* 0x000fe20008000000 */
[----:B------:R-:W-:Y:S01]  /*39b0*/  UMOV UR12, URZ ;  /* 0x000000ff000c7c82 */ /* 0x000fe20008000000 */
[----:B--2---:R-:W-:Y:S01]  /*39c0*/  ULEA UR5, UR5, UR4, 0x18 ;  /* 0x0000000405057291 */ /* 0x004fe2000f8ec0ff */
[----:B------:R-:W-:Y:S01]  /*39d0*/  UMOV UR24, 0x0 ;  /* 0x0000000000187882 */ /* 0x000fe20000000000 */
[----:B------:R-:W-:-:S02]  /*39e0*/  UMOV UR25, 0x4058010 ;  /* 0x0405801000197882 */ /* 0x000fc40000000000 */
[----:B------:R-:W-:Y:S02]  /*39f0*/  UIADD3 UR15, UPT, UPT, UR5, 0x1400, URZ ;  /* 0x00001400050f7890 */ /* 0x000fe4000fffe0ff */
[----:B------:R-:W-:Y:S02]  /*3a00*/  UIADD3 UR14, UPT, UPT, UR5, 0x2d400, URZ ;  /* 0x0002d400050e7890 */ /* 0x000fe4000fffe0ff */
[----:B----4-:R-:W-:Y:S01]  /*3a10*/  UIADD3 UR7, UPT, UPT, UR7, 0x3f, URZ ;  /* 0x0000003f07077890 */ /* 0x010fe2000fffe0ff */
[----:B-1----:R-:W1:Y:S01]  /*3a20*/  LDS R0, [UR5+0x240] ;  /* 0x00024005ff007984 */ /* 0x002e620008000800 */
[----:B------:R-:W-:Y:S02]  /*3a30*/  USHF.R.U32.HI UR15, URZ, 0x4, UR15 ;  /* 0x00000004ff0f7899 */ /* 0x000fe4000801160f */
[----:B------:R-:W-:Y:S02]  /*3a40*/  USHF.R.S32.HI UR4, URZ, 0x1f, UR7 ;  /* 0x0000001fff047899 */ /* 0x000fe40008011407 */
[----:B------:R-:W-:-:S02]  /*3a50*/  USHF.R.U32.HI UR14, URZ, 0x4, UR14 ;  /* 0x00000004ff0e7899 */ /* 0x000fc4000801160e */
[----:B------:R-:W-:Y:S01]  /*3a60*/  ULEA.HI UR4, UR4, UR7, URZ, 0x6 ;  /* 0x0000000704047291 */ /* 0x000fe2000f8f30ff */
[----:B------:R-:W-:Y:S01]  /*3a70*/  UMOV UR22, 0x0 ;  /* 0x0000000000167882 */ /* 0x000fe20000000000 */
[----:B------:R-:W-:Y:S02]  /*3a80*/  UMOV UR23, 0x4058010 ;  /* 0x0405801000177882 */ /* 0x000fe40000000000 */
[----:B------:R-:W-:Y:S02]  /*3a90*/  USHF.R.S32.HI UR4, URZ, 0x6, UR4 ;  /* 0x00000006ff047899 */ /* 0x000fe40008011404 */
[----:B------:R-:W-:Y:S02]  /*3aa0*/  ULOP3.LUT UR15, UR15, 0x3fff, URZ, 0xc0, !UPT ;  /* 0x00003fff0f0f7892 */ /* 0x000fe4000f8ec0ff */
[----:B------:R-:W-:Y:S02]  /*3ab0*/  UISETP.LT.AND UP0, UPT, UR4, 0x1, UPT ;  /* 0x000000010400788c */ /* 0x000fe4000bf01270 */
[----:B------:R-:W-:-:S02]  /*3ac0*/  ULOP3.LUT UR14, UR14, 0x3fff, URZ, 0xc0, !UPT ;  /* 0x00003fff0e0e7892 */ /* 0x000fc4000f8ec0ff */
[----:B------:R-:W-:Y:S02]  /*3ad0*/  USEL UR9, UR4, 0x1, !UP0 ;  /* 0x0000000104097887 */ /* 0x000fe4000c000000 */
[----:B---3--:R-:W-:Y:S02]  /*3ae0*/  UISETP.GE.AND UP3, UPT, UR6, 0x1, UPT ;  /* 0x000000010600788c */ /* 0x008fe4000bf66270 */
[----:B------:R-:W-:Y:S01]  /*3af0*/  UIADD3 UR9, UPT, UPT, -UR9, URZ, URZ ;  /* 0x000000ff09097290 */ /* 0x000fe2000fffe1ff */
[----:B------:R-:W-:Y:S01]  /*3b00*/  UMOV UR20, 0x0 ;  /* 0x0000000000147882 */ /* 0x000fe20000000000 */
[----:B------:R-:W-:Y:S01]  /*3b10*/  UMOV UR21, 0x4058010 ;  /* 0x0405801000157882 */ /* 0x000fe20000000000 */
[----:B------:R-:W-:Y:S01]  /*3b20*/  UMOV UR18, 0x0 ;  /* 0x0000000000127882 */ /* 0x000fe20000000000 */
[----:B------:R-:W-:Y:S01]  /*3b30*/  UMOV UR19, 0x4058010 ;  /* 0x0405801000137882 */ /* 0x000fe20000000000 */
[----:B-1----:R-:W-:-:S15]  /*3b40*/  R2UR UR16, R0 ;  /* 0x00000000001072ca */ /* 0x002fde00000e0000 */
.L_x_78:
[----:B------:R-:W-:Y:S02]  /*3b50*/  LEA R0, R10, UR5, 0x3 ;  /* 0x000000050a007c11 */ /* 0x000fe4000f8e18ff */
[----:B------:R-:W-:Y:S02]  /*3b60*/  SHF.L.U32 R2, R9, 0x1f, RZ ;  /* 0x0000001f09027819 */ /* 0x000fe400000006ff */
[----:B------:R-:W-:Y:S01]  /*3b70*/  PLOP3.LUT P0, PT, PT, PT, UP3, 0x80, 0x8 ;  /* 0x000000000008781c */ /* 0x000fe20003f0f038 */
[----:B------:R-:W-:Y:S01]  /*3b80*/  VIADD R3, R0, 0x1a0 ;  /* 0x000001a000037836 */ /* 0x000fe20000000000 */
[----:B-1----:R-:W1:Y:S02]  /*3b90*/  SYNCS.PHASECHK.TRANS64.TRYWAIT P1, [R0+URZ+0x190], R2 ;  /* 0x00019002000075a7 */ /* 0x002e6400080211ff */
[----:B-1-3--:R-:W-:Y:S09]  /*3ba0*/  @!P1 BRA `(.L_x_72) ;  /* 0x0000003800509947 */ /* 0x00aff20003800000 */
.L_x_172:
[----:B------:R-:W-:Y:S01]  /*3bb0*/  LEA R4, R10, UR5, 0x4 ;  /* 0x000000050a047c11 */ /* 0x000fe2000f8e20ff */
[----:B------:R-:W-:Y:S01]  /*3bc0*/  @UP3 ULEA UR6, UR12, UR5, 0x3 ;  /* 0x000000050c063291 */ /* 0x000fe2000f8e18ff */
[----:B------:R-:W-:Y:S01]  /*3bd0*/  PLOP3.LUT P2, PT, PT, PT, PT, 0x80, 0x8 ;  /* 0x000000000008781c */ /* 0x000fe20003f4f070 */
[----:B------:R-:W-:Y:S01]  /*3be0*/  ULEA UR7, UR13, UR5, 0x3 ;  /* 0x000000050d077291 */ /* 0x000fe2000f8e18ff */
[----:B------:R-:W-:Y:S02]  /*3bf0*/  PRMT R3, RZ, 0x654, R3 ;  /* 0x00000654ff037816 */ /* 0x000fe40000000003 */
[----:B------:R-:W2:Y:S01]  /*3c00*/  LDS.128 R4, [R4+0x220] ;  /* 0x0002200004047984 */ /* 0x000ea20000000c00 */
[----:B-1----:R-:W-:Y:S02]  /*3c10*/  @P0 SHF.L.U32 R2, R8, 0x1f, RZ ;  /* 0x0000001f08020819 */ /* 0x002fe400000006ff */
[----:B------:R-:W-:Y:S01]  /*3c20*/  SHF.L.U32 R0, R11, 0x1f, RZ ;  /* 0x0000001f0b007819 */ /* 0x000fe200000006ff */
[----:B------:R-:W-:Y:S01]  /*3c30*/  @!PT LDS RZ, [RZ] ;  /* 0x00000000fffff984 */ /* 0x000fe20000000800 */
[----:B------:R-:W-:Y:S01]  /*3c40*/  @!PT LDS RZ, [RZ] ;  /* 0x00000000fffff984 */ /* 0x000fe20000000800 */
[----:B------:R-:W-:Y:S01]  /*3c50*/  @!PT LDS RZ, [RZ] ;  /* 0x00000000fffff984 */ /* 0x000fe20000000800 */
[----:B------:R-:W-:Y:S01]  /*3c60*/  @!PT LDS RZ, [RZ] ;  /* 0x00000000fffff984 */ /* 0x000fe20000000800 */
[----:B------:R1:W-:Y:S06]  /*3c70*/  MEMBAR.ALL.CTA ;  /* 0x0000000000007992 */ /* 0x0003ec0000008000 */
[----:B-1----:R-:W1:Y:S02]  /*3c80*/  FENCE.VIEW.ASYNC.S ;  /* 0x00000000000073c6 */ /* 0x002e640000000000 */
[----:B-1----:R1:W-:Y:S01]  /*3c90*/  SYNCS.ARRIVE.TRANS64.RED.A1T0 RZ, [R3+URZ], RZ ;  /* 0x000000ff03ff79a7 */ /* 0x0023e200081004ff */
[----:B------:R1:W3:Y:S01]  /*3ca0*/  @P0 SYNCS.PHASECHK.TRANS64.TRYWAIT P2, [UR6], R2 ;  /* 0x00000002ff0005a7 */ /* 0x0002e20008041106 */
[----:B------:R-:W-:Y:S01]  /*3cb0*/  ULEA.HI UR6, UR13, UR13, URZ, 0x1 ;  /* 0x0000000d0d067291 */ /* 0x000fe2000f8f08ff */
[----:B--2---:R-:W-:-:S03]  /*3cc0*/  LOP3.LUT P1, RZ, R6, 0x1, RZ, 0xc0, !PT ;  /* 0x0000000106ff7812 */ /* 0x004fc6000782c0ff */
[----:B------:R-:W-:Y:S02]  /*3cd0*/  USHF.L.U32 UR8, UR6, 0x3, URZ ;  /* 0x0000000306087899 */ /* 0x000fe400080006ff */
[----:B------:R-:W-:Y:S02]  /*3ce0*/  ULOP3.LUT UR6, UR6, 0xffe, URZ, 0xc0, !UPT ;  /* 0x00000ffe06067892 */ /* 0x000fe4000f8ec0ff */
[----:B------:R-:W-:Y:S02]  /*3cf0*/  ULOP3.LUT UR8, UR8, 0xfffffff0, URZ, 0xc0, !UPT ;  /* 0xfffffff008087892 */ /* 0x000fe4000f8ec0ff */
[----:B------:R-:W-:Y:S02]  /*3d00*/  UIADD3 UR6, UPT, UPT, -UR6, UR13, URZ ;  /* 0x0000000d06067290 */ /* 0x000fe4000fffe1ff */
[----:B------:R-:W-:Y:S01]  /*3d10*/  UIADD3 UR8, UPT, UPT, UR16, UR8, URZ ;  /* 0x0000000810087290 */ /* 0x000fe2000fffe0ff */
[----:B------:R-:W2:Y:S03]  /*3d20*/  SYNCS.PHASECHK.TRANS64.TRYWAIT P0, [UR7+0x1d0], R0 ;  /* 0x0001d000ff0075a7 */ /* 0x000ea60008001107 */
[----:B------:R-:W-:Y:S01]  /*3d30*/  ULEA UR8, UR6, UR8, 0x14 ;  /* 0x0000000806087291 */ /* 0x000fe2000f8ea0ff */
[----:B-123--:R-:W-:Y:S11]  /*3d40*/  @!P0 BRA `(.L_x_73) ;  /* 0x0000003400fc8947 */ /* 0x00eff60003800000 */
.L_x_174:
[----:B------:R-:W-:Y:S01]  /*3d50*/  IADD3 R10, PT, PT, R10, 0x1, RZ ;  /* 0x000000010a0a7810 */ /* 0x000fe20007ffe0ff */
[----:B------:R-:W-:Y:S06]  /*3d60*/  BRA.U !UP3, `(.L_x_74) ;  /* 0x000000010bc07547 */ /* 0x000fec000b800000 */
[----:B------:R-:W-:Y:S01]  /*3d70*/  UPLOP3.LUT UP4, UPT, UPT, UPT, UPT, 0x40, 0x4 ;  /* 0x000000000004789c */ /* 0x000fe20003f8e870 */
[----:B------:R-:W-:Y:S01]  /*3d80*/  UMOV UR11, UR9 ;  /* 0x00000009000b7c82 */ /* 0x000fe20008000000 */
[----:B------:R-:W-:Y:S01]  /*3d90*/  UMOV UR10, UR4 ;  /* 0x00000004000a7c82 */ /* 0x000fe20008000000 */
[----:B------:R-:W-:-:S08]  /*3da0*/  UMOV UR17, UR12 ;  /* 0x0000000c00117c82 */ /* 0x000fd00008000000 */
.L_x_77:
[----:B------:R-:W-:Y:S02]  /*3db0*/  UIADD3 UR11, UPT, UPT, UR11, 0x1, URZ ;  /* 0x000000010b0b7890 */ /* 0x000fe4000fffe0ff */
[----:B--2---:R-:W-:Y:S02]  /*3dc0*/  ULEA UR6, UR17, UR5, 0x3 ;  /* 0x0000000511067291 */ /* 0x004fe4000f8e18ff */
[----:B------:R-:W-:Y:S01]  /*3dd0*/  UISETP.NE.AND UP0, UPT, UR11, URZ, UPT ;  /* 0x000000ff0b00728c */ /* 0x000fe2000bf05270 */
[----:B---3--:R-:W-:Y:S10]  /*3de0*/  @P2 BRA `(.L_x_75) ;  /* 0x00000000000c2947 */ /* 0x008ff40003800000 */
[----:B-1----:R-:W-:Y:S04]  /*3df0*/  SHF.L.U32 R2, R8, 0x1f, RZ ;  /* 0x0000001f08027819 */ /* 0x002fe800000006ff */
[----:B------:R-:W1:Y:S02]  /*3e00*/  SYNCS.PHASECHK.TRANS64.TRYWAIT P0, [UR6], R2 ;  /* 0x00000002ff0075a7 */ /* 0x000e640008001106 */
[----:B-1----:R-:W-:Y:S05]  /*3e10*/  @!P0 BRA `(.L_x_76) ;  /* 0x0000003400e08947 */ /* 0x002fea0003800000 */
.L_x_75:
[----:B------:R-:W-:Y:S01]  /*3e20*/  UISETP.NE.AND UP1, UPT, UR10, 0x1, UPT ;  /* 0x000000010a00788c */ /* 0x000fe2000bf25270 */
[----:B------:R-:W-:Y:S01]  /*3e30*/  PLOP3.LUT P2, PT, PT, PT, PT, 0x80, 0x8 ;  /* 0x000000000008781c */ /* 0x000fe20003f4f070 */
[----:B------:R-:W-:Y:S02]  /*3e40*/  UIADD3 UR12, UPT, UPT, UR17, 0x1, URZ ;  /* 0x00000001110c7890 */ /* 0x000fe4000fffe0ff */
[----:B------:R-:W-:Y:S02]  /*3e50*/  ULEA UR28, UR17, UR14, 0x7 ;  /* 0x0000000e111c7291 */ /* 0x000fe4000f8e38ff */
[----:B------:R-:W-:Y:S01]  /*3e60*/  UISETP.NE.AND UP2, UPT, UR12, 0x16, UPT ;  /* 0x000000160c00788c */ /* 0x000fe2000bf45270 */
[----:B------:R-:W-:Y:S01]  /*3e70*/  PLOP3.LUT P0, PT, PT, PT, UP1, 0x80, 0x8 ;  /* 0x000000000008781c */ /* 0x000fe20003f0f018 */
[----:B------:R-:W-:Y:S02]  /*3e80*/  UIADD3 UR40, UPT, UPT, UR28, 0x20, URZ ;  /* 0x000000201c287890 */ /* 0x000fe4000fffe0ff */
[----:B------:R-:W-:Y:S02]  /*3e90*/  USEL UR27, URZ, 0x1, UP2 ;  /* 0x00000001ff1b7887 */ /* 0x000fe40009000000 */
[----:B------:R-:W-:Y:S02]  /*3ea0*/  USEL UR12, UR12, URZ, UP2 ;  /* 0x000000ff0c0c7287 */ /* 0x000fe40009000000 */
[----:B------:R-:W-:Y:S02]  /*3eb0*/  UIADD3 UR36, UPT, UPT, UR28, 0x40, URZ ;  /* 0x000000401c247890 */ /* 0x000fe4000fffe0ff */
[----:B------:R-:W-:Y:S01]  /*3ec0*/  @UP1 ULEA UR26, UR12, UR5, 0x3 ;  /* 0x000000050c1a1291 */ /* 0x000fe2000f8e18ff */
[----:B------:R-:W-:Y:S01]  /*3ed0*/  LOP3.LUT R8, R8, UR27, RZ, 0x3c, !PT ;  /* 0x0000001b08087c12 */ /* 0x000fe2000f8e3cff */
[----:B------:R-:W-:Y:S02]  /*3ee0*/  UIADD3 UR32, UPT, UPT, UR28, 0x60, URZ ;  /* 0x000000601c207890 */ /* 0x000fe4000fffe0ff */
[----:B------:R-:W-:Y:S01]  /*3ef0*/  UIADD3 UR6, UPT, UPT, UR6, 0xb0, URZ ;  /* 0x000000b006067890 */ /* 0x000fe2000fffe0ff */
[----:B-1----:R-:W-:Y:S01]  /*3f00*/  @P0 SHF.L.U32 R0, R8, 0x1f, RZ ;  /* 0x0000001f08000819 */ /* 0x002fe200000006ff */
[----:B------:R-:W-:Y:S01]  /*3f10*/  UIADD3 UR10, UPT, UPT, UR10, -0x1, URZ ;  /* 0xffffffff0a0a7890 */ /* 0x000fe2000fffe0ff */
[----:B------:R-:W-:Y:S02]  /*3f20*/  UMOV UR29, 0xc0004010 ;  /* 0xc0004010001d7882 */ /* 0x000fe40000000000 */
[----:B------:R2:W3:Y:S01]  /*3f30*/  @P0 SYNCS.PHASECHK.TRANS64.TRYWAIT P2, [UR26], R0 ;  /* 0x00000000ff0005a7 */ /* 0x0004e2000804111a */
[----:B------:R-:W-:Y:S01]  /*3f40*/  ULEA UR26, UR17, UR15, 0x9 ;  /* 0x0000000f111a7291 */ /* 0x000fe2000f8e48ff */
[----:B------:R-:W-:Y:S01]  /*3f50*/  UMOV UR27, 0x40004040 ;  /* 0x40004040001b7882 */ /* 0x000fe20000000000 */
[----:B------:R-:W-:Y:S02]  /*3f60*/  UMOV UR41, 0xc0004010 ;  /* 0xc000401000297882 */ /* 0x000fe40000000000 */
[----:B------:R-:W-:Y:S02]  /*3f70*/  UIADD3 UR38, UPT, UPT, UR26, 0x80, URZ ;  /* 0x000000801a267890 */ /* 0x000fe4000fffe0ff */
[----:B------:R-:W-:Y:S02]  /*3f80*/  UIADD3 UR34, UPT, UPT, UR26, 0x100, URZ ;  /* 0x000001001a227890 */ /* 0x000fe4000fffe0ff */
[----:B------:R-:W-:Y:S01]  /*3f90*/  UIADD3 UR30, UPT, UPT, UR26, 0x180, URZ ;  /* 0x000001801a1e7890 */ /* 0x000fe2000fffe0ff */
[----:B------:R2:W-:Y:S01]  /*3fa0*/  UTCHMMA gdesc[UR26], gdesc[UR28], tmem[UR8], tmem[UR24], idesc[UR25], UP4 ;  /* 0x00ff181c1a0075ea */ /* 0x0005e2000a000008 */
[----:B------:R-:W-:Y:S01]  /*3fb0*/  UPLOP3.LUT UP4, UPT, UPT, UPT, UPT, 0x80, 0x8 ;  /* 0x000000000008789c */ /* 0x000fe20003f8f070 */
[----:B------:R-:W-:Y:S01]  /*3fc0*/  UMOV UR39, 0x40004040 ;  /* 0x4000404000277882 */ /* 0x000fe20000000000 */
[----:B------:R-:W-:Y:S01]  /*3fd0*/  UMOV UR37, 0xc0004010 ;  /* 0xc000401000257882 */ /* 0x000fe20000000000 */
[----:B------:R2:W-:Y:S01]  /*3fe0*/  UTCHMMA gdesc[UR38], gdesc[UR40], tmem[UR8], tmem[UR22], idesc[UR23], UPT ;  /* 0x00ff1628260075ea */ /* 0x0005e2000b800008 */
[----:B------:R-:W-:Y:S01]  /*3ff0*/  UMOV UR35, 0x40004040 ;  /* 0x4000404000237882 */ /* 0x000fe20000000000 */
[----:B------:R-:W-:Y:S01]  /*4000*/  UMOV UR33, 0xc0004010 ;  /* 0xc000401000217882 */ /* 0x000fe20000000000 */
[----:B------:R-:W-:Y:S01]  /*4010*/  UMOV UR31, 0x40004040 ;  /* 0x40004040001f7882 */ /* 0x000fe20000000000 */
[----:B------:R2:W-:Y:S01]  /*4020*/  UTCHMMA gdesc[UR34], gdesc[UR36], tmem[UR8], tmem[UR20], idesc[UR21], UPT ;  /* 0x00ff1424220075ea */ /* 0x0005e2000b800008 */
[----:B------:R2:W-:Y:S01]  /*4030*/  UTCHMMA gdesc[UR30], gdesc[UR32], tmem[UR8], tmem[UR18], idesc[UR19], UPT ;  /* 0x00ff12201e0075ea */ /* 0x0005e2000b800008 */
[----:B------:R2:W-:Y:S01]  /*4040*/  UTCBAR [UR6], URZ ;  /* 0x000000ff060073e9 */ /* 0x0005e200080000ff */
[----:B------:R-:W-:Y:S01]  /*4050*/  UMOV UR17, UR12 ;  /* 0x0000000c00117c82 */ /* 0x000fe20008000000 */
[----:B------:R-:W-:Y:S05]  /*4060*/  BRA.U UP0, `(.L_x_77) ;  /* 0xfffffffd00507547 */ /* 0x000fea000b83ffff */
.L_x_74:
[----:B------:R-:W-:Y:S01]  /*4070*/  UIADD3 UR13, UPT, UPT, UR13, 0x1, URZ ;  /* 0x000000010d0d7890 */ /* 0x000fe2000fffe0ff */
[C---:B------:R-:W-:Y:S01]  /*4080*/  ISETP.NE.AND P0, PT, R10.reuse, 0x2, PT ;  /* 0x000000020a00780c */ /* 0x040fe20003f05270 */
[----:B------:R-:W-:Y:S02]  /*4090*/  UIADD3 UR7, UPT, UPT, UR7, 0x1b0, URZ ;  /* 0x000001b007077890 */ /* 0x000fe4000fffe0ff */
[----:B------:R-:W-:Y:S01]  /*40a0*/  UISETP.NE.AND UP0, UPT, UR13, 0x4, UPT ;  /* 0x000000040d00788c */ /* 0x000fe2000bf05270 */
[----:B-12---:R-:W-:Y:S02]  /*40b0*/  SEL R0, RZ, 0x1, P0 ;  /* 0x00000001ff007807 */ /* 0x006fe40000000000 */
[----:B------:R-:W-:Y:S01]  /*40c0*/  SEL R10, R10, RZ, P0 ;  /* 0x000000ff0a0a7207 */ /* 0x000fe20000000000 */
[----:B------:R-:W-:Y:S01]  /*40d0*/  USEL UR6, URZ, 0x1, UP0 ;  /* 0x00000001ff067887 */ /* 0x000fe20008000000 */
[----:B------:R-:W-:Y:S01]  /*40e0*/  LOP3.LUT R9, R9, R0, RZ, 0x3c, !PT ;  /* 0x0000000009097212 */ /* 0x000fe200078e3cff */
[----:B------:R-:W-:Y:S01]  /*40f0*/  USEL UR13, UR13, URZ, UP0 ;  /* 0x000000ff0d0d7287 */ /* 0x000fe20008000000 */
[----:B------:R1:W-:Y:S03]  /*4100*/  UTCBAR [UR7], URZ ;  /* 0x000000ff070073e9 */ /* 0x0003e600080000ff */
[----:B------:R-:W-:Y:S01]  /*4110*/  LOP3.LUT R11, R11, UR6, RZ, 0x3c, !PT ;  /* 0x000000060b0b7c12 */ /* 0x000fe2000f8e3cff */
[----:B------:R-:W-:Y:S07]  /*4120*/  @P1 BRA `(.L_x_78) ;  /* 0xfffffff800881947 */ /* 0x000fee000383ffff */
[----:B------:R-:W2:Y:S01]  /*4130*/  S2UR UR4, SR_CgaCtaId ;  /* 0x00000000000479c3 */ /* 0x000ea20000008800 */
[----:B------:R-:W-:Y:S01]  /*4140*/  ELECT P0, URZ, PT ;  /* 0x0000000000ff782f */ /* 0x000fe20003800000 */
[----:B------:R-:W-:Y:S01]  /*4150*/  IMAD.MOV.U32 R0, RZ, RZ, 0x1 ;  /* 0x00000001ff007424 */ /* 0x000fe200078e00ff */
[----:B------:R-:W-:Y:S01]  /*4160*/  UIADD3 UR5, UPT, UPT, UR5, 0x1d0, URZ ;  /* 0x000001d005057890 */ /* 0x000fe2000fffe0ff */
[----:B------:R-:W-:Y:S01]  /*4170*/  SHF.L.U32 R2, R11, 0x1f, RZ ;  /* 0x0000001f0b027819 */ /* 0x000fe200000006ff */
[----:B------:R-:W-:-:S03]  /*4180*/  UMOV UR6, 0x40 ;  /* 0x0000004000067882 */ /* 0x000fc60000000000 */
[----:B------:R-:W-:Y:S01]  /*4190*/  UVIRTCOUNT.DEALLOC.SMPOOL 0x80 ;  /* 0x000000800000784c */ /* 0x000fe20000000000 */
[----:B--2---:R-:W-:Y:S02]  /*41a0*/  ULEA UR4, UR4, UR6, 0x18 ;  /* 0x0000000604047291 */ /* 0x004fe4000f8ec0ff */
[----:B------:R-:W-:-:S07]  /*41b0*/  ULEA UR6, UR13, UR5, 0x3 ;  /* 0x000000050d067291 */ /* 0x000fce000f8e18ff */
[----:B------:R2:W-:Y:S02]  /*41c0*/  @P0 STS.U8 [UR4+0x1c], R0 ;  /* 0x00001c00ff000988 */ /* 0x0005e40008000004 */
[----:B------:R-:W4:Y:S02]  /*41d0*/  SYNCS.PHASECHK.TRANS64.TRYWAIT P0, [UR6], R2 ;  /* 0x00000002ff0075a7 */ /* 0x000f240008001106 */
[----:B--2-4-:R-:W-:Y:S05]  /*41e0*/  @!P0 BRA `(.L_x_79) ;  /* 0x0000003400048947 */ /* 0x014fea0003800000 */
.L_x_177:
[----:B-1----:R-:W-:-:S04]  /*41f0*/  UIADD3 UR7, UPT, UPT, UR13, 0x1, URZ ;  /* 0x000000010d077890 */ /* 0x002fc8000fffe0ff */
[----:B------:R-:W-:-:S04]  /*4200*/  UISETP.NE.AND UP0, UPT, UR7, 0x4, UPT ;  /* 0x000000040700788c */ /* 0x000fc8000bf05270 */
[----:B------:R-:W-:Y:S02]  /*4210*/  USEL UR8, URZ, 0x1, UP0 ;  /* 0x00000001ff087887 */ /* 0x000fe40008000000 */
[----:B------:R-:W-:-:S04]  /*4220*/  USEL UR7, UR7, URZ, UP0 ;  /* 0x000000ff07077287 */ /* 0x000fc80008000000 */
[----:B------:R-:W-:Y:S01]  /*4230*/  ULEA UR6, UR7, UR5, 0x3 ;  /* 0x0000000507067291 */ /* 0x000fe2000f8e18ff */
[----:B--2---:R-:W-:-:S04]  /*4240*/  LOP3.LUT R2, R11, UR8, RZ, 0x3c, !PT ;  /* 0x000000080b027c12 */ /* 0x004fc8000f8e3cff */
[----:B------:R-:W-:-:S04]  /*4250*/  SHF.L.U32 R3, R2, 0x1f, RZ ;  /* 0x0000001f02037819 */ /* 0x000fc800000006ff */
[----:B------:R-:W1:Y:S02]  /*4260*/  SYNCS.PHASECHK.TRANS64.TRYWAIT P0, [UR6], R3 ;  /* 0x00000003ff0075a7 */ /* 0x000e640008001106 */
[----:B-1----:R-:W-:Y:S05]  /*4270*/  @!P0 BRA `(.L_x_80) ;  /* 0x0000003000f88947 */ /* 0x002fea0003800000 */
.L_x_179:
        /* <DEDUP_REMOVED lines=9> */
.L_x_181:
[----:B------:R-:W-:-:S04]  /*4310*/  UIADD3 UR7, UPT, UPT, UR7, 0x1, URZ ;  /* 0x0000000107077890 */ /* 0x000fc8000fffe0ff */
[----:B------:R-:W-:-:S04]  /*4320*/  UISETP.NE.AND UP0, UPT, UR7, 0x4, UPT ;  /* 0x000000040700788c */ /* 0x000fc8000bf05270 */
[----:B------:R-:W-:Y:S02]  /*4330*/  USEL UR6, URZ, 0x1, UP0 ;  /* 0x00000001ff067887 */ /* 0x000fe40008000000 */
[----:B------:R-:W-:-:S04]  /*4340*/  USEL UR7, UR7, URZ, UP0 ;  /* 0x000000ff07077287 */ /* 0x000fc80008000000 */
[----:B------:R-:W-:Y:S01]  /*4350*/  ULEA UR7, UR7, UR5, 0x3 ;  /* 0x0000000507077291 */ /* 0x000fe2000f8e18ff */
[----:B------:R-:W-:-:S04]  /*4360*/  LOP3.LUT R2, R2, UR6, RZ, 0x3c, !PT ;  /* 0x0000000602027c12 */ /* 0x000fc8000f8e3cff */
[----:B------:R-:W-:-:S04]  /*4370*/  SHF.L.U32 R2, R2, 0x1f, RZ ;  /* 0x0000001f02027819 */ /* 0x000fc800000006ff */
[----:B------:R-:W2:Y:S02]  /*4380*/  SYNCS.PHASECHK.TRANS64.TRYWAIT P0, [UR7], R2 ;  /* 0x00000002ff0075a7 */ /* 0x000ea40008001107 */
[----:B--2---:R-:W-:Y:S05]  /*4390*/  @!P0 BRA `(.L_x_82) ;  /* 0x0000003000e08947 */ /* 0x004fea0003800000 */
.L_x_183:
[----:B------:R-:W-:Y:S01]  /*43a0*/  NOP ;  /* 0x0000000000007918 */ /* 0x000fe20000000000 */
[----:B-1----:R-:W1:Y:S01]  /*43b0*/  LDS R0, [UR4+0x14] ;  /* 0x00001404ff007984 */ /* 0x002e620008000800 */
[----:B------:R-:W-:Y:S01]  /*43c0*/  ULOP3.LUT UR6, UR16, 0xffff, URZ, 0xc0, !UPT ;  /* 0x0000ffff10067892 */ /* 0x000fe2000f8ec0ff */
[----:B------:R-:W-:Y:S01]  /*43d0*/  UMOV UR8, 0xffff ;  /* 0x0000ffff00087882 */ /* 0x000fe20000000000 */
[----:B------:R-:W-:Y:S02]  /*43e0*/  UMOV UR5, 0x1 ;  /* 0x0000000100057882 */ /* 0x000fe40000000000 */
[----:B------:R-:W-:-:S04]  /*43f0*/  USHF.R.U32.HI UR6, URZ, 0x5, UR6 ;  /* 0x00000005ff067899 */ /* 0x000fc80008011606 */
[----:B------:R-:W-:Y:S02]  /*4400*/  USHF.L.U32 UR8, UR8, UR6, URZ ;  /* 0x0000000608087299 */ /* 0x000fe400080006ff */
[----:B------:R-:W-:-:S04]  /*4410*/  USHF.L.U32 UR5, UR5, UR6, URZ ;  /* 0x0000000605057299 */ /* 0x000fc800080006ff */
[----:B-1----:R-:W-:-:S04]  /*4420*/  LOP3.LUT R0, R0, UR8, RZ, 0xc0, !PT ;  /* 0x0000000800007c12 */ /* 0x002fc8000f8ec0ff */
[----:B------:R-:W-:-:S13]  /*4430*/  ISETP.NE.AND P0, PT, R0, UR8, PT ;  /* 0x0000000800007c0c */ /* 0x000fda000bf05270 */
[----:B------:R-:W-:Y:S05]  /*4440*/  @P0 BRA `(.L_x_83) ;  /* 0x0000000000580947 */ /* 0x000fea0003800000 */
[----:B------:R-:W1:Y:S02]  /*4450*/  LDS R0, [UR4+0x18] ;  /* 0x00001804ff007984 */ /* 0x000e640008000800 */
[----:B-1----:R-:W-:-:S04]  /*4460*/  LOP3.LUT R0, R0, UR5, RZ, 0xc0, !PT ;  /* 0x0000000500007c12 */ /* 0x002fc8000f8ec0ff */
[----:B------:R-:W-:-:S13]  /*4470*/  ISETP.NE.AND P0, PT, R0, UR5, PT ;  /* 0x0000000500007c0c */ /* 0x000fda000bf05270 */
[----:B------:R-:W-:Y:S05]  /*4480*/  @P0 BRA `(.L_x_84) ;  /* 0x00000000003c0947 */ /* 0x000fea0003800000 */
[----:B------:R-:W1:Y:S01]  /*4490*/  S2R R2, SR_LANEID ;  /* 0x0000000000027919 */ /* 0x000e620000000000 */
[----:B------:R-:W-:Y:S01]  /*44a0*/  ULOP3.LUT UR8, URZ, UR8, URZ, 0x33, !UPT ;  /* 0x00000008ff087292 */ /* 0x000fe2000f8e33ff */
[----:B------:R-:W-:Y:S02]  /*44b0*/  VOTEU.ANY UR7, UPT, PT ;  /* 0x0000000000077886 */ /* 0x000fe400038e0100 */
[----:B------:R-:W-:-:S03]  /*44c0*/  UFLO.U32 UR7, UR7 ;  /* 0x00000007000772bd */ /* 0x000fc600080e0000 */
[----:B------:R-:W-:-:S04]  /*44d0*/  IMAD.U32 R0, RZ, RZ, UR8 ;  /* 0x00000008ff007e24 */ /* 0x000fc8000f8e00ff */
[----:B------:R2:W4:Y:S02]  /*44e0*/  REDUX UR6, R0 ;  /* 0x00000000000673c4 */ /* 0x0005240000000000 */
[----:B------:R1:W-:Y:S02]  /*44f0*/  UTCATOMSWS.AND URZ, UR8 ;  /* 0x0000000800ff79e3 */ /* 0x0003e40008000000 */
[----:B-1----:R-:W-:Y:S02]  /*4500*/  ISETP.EQ.U32.AND P0, PT, R2, UR7, PT ;  /* 0x0000000702007c0c */ /* 0x002fe4000bf02070 */
[----:B--2---:R-:W-:Y:S02]  /*4510*/  LOP3.LUT R0, RZ, UR5, RZ, 0x33, !PT ;  /* 0x00000005ff007c12 */ /* 0x004fe4000f8e33ff */
[----:B----4-:R-:W-:Y:S02]  /*4520*/  MOV R2, UR6 ;  /* 0x0000000600027c02 */ /* 0x010fe40008000f00 */
[----:B------:R-:W1:Y:S07]  /*4530*/  REDUX UR5, R0 ;  /* 0x00000000000573c4 */ /* 0x000e6e0000000000 */
[----:B------:R2:W-:Y:S01]  /*4540*/  @P0 ATOMS.AND RZ, [UR4+0x14], R2 ;  /* 0x00001402ffff098c */ /* 0x0005e2000a800004 */
[----:B-1----:R-:W-:-:S05]  /*4550*/  IMAD.U32 R0, RZ, RZ, UR5 ;  /* 0x00000005ff007e24 */ /* 0x002fca000f8e00ff */
[----:B------:R2:W-:Y:S01]  /*4560*/  @P0 ATOMS.AND RZ, [UR4+0x18], R0 ;  /* 0x00001800ffff098c */ /* 0x0005e2000a800004 */
[----:B------:R-:W-:Y:S05]  /*4570*/  BRA `(.L_x_85) ;  /* 0x0000000000147947 */ /* 0x000fea0003800000 */
.L_x_84:
[----:B------:R-:W-:Y:S02]  /*4580*/  MOV R2, 0x45a0 ;  /* 0x000045a000027802 */ /* 0x000fe40000000f00 */
[----:B---3-5:R-:W-:Y:S05]  /*4590*/  CALL.REL.NOINC `($__internal_0_$__cuda_sm10x_tcgen05_guardrail_trap_col_being_dealloced_not_returned_by_alloc) ;  /* 0x0000003400107944 */ /* 0x028fea0003c00000 */
[----:B------:R-:W-:Y:S05]  /*45a0*/  BRA `(.L_x_85) ;  /* 0x0000000000087947 */ /* 0x000fea0003800000 */
.L_x_83:
[----:B------:R-:W-:Y:S02]  /*45b0*/  MOV R2, 0x45d0 ;  /* 0x000045d000027802 */ /* 0x000fe40000000f00 */
[----:B---3-5:R-:W-:Y:S05]  /*45c0*/  CALL.REL.NOINC `($__internal_2_$__cuda_sm10x_tcgen05_guardrail_trap_unallocated_columns_being_dealloced) ;  /* 0x00000034001c7944 */ /* 0x028fea0003c00000 */
.L_x_85:
[----:B------:R-:W-:Y:S01]  /*45d0*/  NOP ;  /* 0x0000000000007918 */ /* 0x000fe20000000000 */
[----:B------:R-:W-:Y:S05]  /*45e0*/  EXIT ;  /* 0x000000000000794d */ /* 0x000fea0003800000 */
.L_x_67:
[----:B------:R-:W-:-:S09]  /*45f0*/  UISETP.NE.OR UP2, UPT, UR8, 0x3, !UP2 ;  /* 0x000000030800788c */ /* 0x000fd2000d745670 */
[----:B------:R-:W-:Y:S05]  /*4600*/  BRA.U UP2, `(.L_x_86) ;  /* 0x0000000d020c7547 */ /* 0x000fea000b800000 */
[----:B------:R-:W1:Y:S01]  /*4610*/  LDC R0, c[0x0][0xb30] ;  /* 0x0002cc00ff007b82 */ /* 0x000e620000000800 */
[----:B------:R-:W2:Y:S01]  /*4620*/  LDCU.64 UR8, c[0x0][0x888] ;  /* 0x00011100ff0877ac */ /* 0x000ea20008000a00 */
[----:B------:R-:W-:Y:S01]  /*4630*/  IMAD.MOV.U32 R28, RZ, RZ, 0x1 ;  /* 0x00000001ff1c7424 */ /* 0x000fe200078e00ff */
[----:B------:R-:W-:Y:S01]  /*4640*/  CS2R R26, SRZ ;  /* 0x00000000001a7805 */ /* 0x000fe2000001ff00 */
[----:B------:R-:W-:Y:S01]  /*4650*/  IMAD.MOV.U32 R24, RZ, RZ, 0x800 ;  /* 0x00000800ff187424 */ /* 0x000fe200078e00ff */
[----:B------:R-:W4:Y:S03]  /*4660*/  LDCU.64 UR4, c[0x0][0x890] ;  /* 0x00011200ff0477ac */ /* 0x000f260008000a00 */
[----:B------:R-:W3:Y:S01]  /*4670*/  LDC R23, c[0x0][0x370] ;  /* 0x0000dc00ff177b82 */ /* 0x000ee20000000800 */
[----:B------:R-:W-:Y:S01]  /*4680*/  UMOV UR7, 0x400 ;  /* 0x0000040000077882 */ /* 0x000fe20000000000 */
[----:B------:R-:W-:-:S02]  /*4690*/  UPLOP3.LUT UP1, UPT, UPT, UPT, UPT, 0x40, 0x4 ;  /* 0x000000000004789c */ /* 0x000fc40003f2e870 */
[----:B------:R-:W-:Y:S01]  /*46a0*/  ULEA UR7, UR37, UR7, 0x18 ;  /* 0x0000000725077291 */ /* 0x000fe2000f8ec0ff */
[----:B------:R-:W-:-:S03]  /*46b0*/  UMOV UR15, URZ ;  /* 0x000000ff000f7c82 */ /* 0x000fc60008000000 */
[----:B------:R-:W3:Y:S01]  /*46c0*/  LDC R3, c[0x0][0xb0c] ;  /* 0x0002c300ff037b82 */ /* 0x000ee20000000800 */
[----:B--2---:R-:W-:Y:S02]  /*46d0*/  UISETP.NE.U32.AND UP2, UPT, UR8, URZ, UPT ;  /* 0x000000ff0800728c */ /* 0x004fe4000bf45070 */
[----:B----4-:R-:W-:-:S05]  /*46e0*/  UISETP.NE.U32.AND UP3, UPT, UR4, URZ, UPT ;  /* 0x000000ff0400728c */ /* 0x010fca000bf65070 */
[----:B------:R-:W2:Y:S01]  /*46f0*/  LDC R20, c[0x0][0xb20] ;  /* 0x0002c800ff147b82 */ /* 0x000ea20000000800 */
[----:B-1----:R-:W-:Y:S01]  /*4700*/  ISETP.NE.AND P1, PT, R0, 0x1, PT ;  /* 0x000000010000780c */ /* 0x002fe20003f25270 */
[----:B------:R-:W-:Y:S02]  /*4710*/  UISETP.NE.AND.EX UP2, UPT, UR9, URZ, UPT, UP2 ;  /* 0x000000ff0900728c */ /* 0x000fe4000bf45320 */
[----:B------:R-:W-:-:S04]  /*4720*/  UISETP.NE.AND.EX UP3, UPT, UR5, URZ, UPT, UP3 ;  /* 0x000000ff0500728c */ /* 0x000fc8000bf65330 */
[----:B------:R-:W1:Y:S08]  /*4730*/  LDC.64 R32, c[0x0][0x348] ;  /* 0x0000d200ff207b82 */ /* 0x000e700000000a00 */
[----:B------:R-:W4:Y:S08]  /*4740*/  LDC.64 R14, c[0x0][0xb10] ;  /* 0x0002c400ff0e7b82 */ /* 0x000f300000000a00 */
[----:B------:R-:W1:Y:S08]  /*4750*/  LDC.64 R6, c[0x0][0xb18] ;  /* 0x0002c600ff067b82 */ /* 0x000e700000000a00 */
[----:B------:R-:W1:Y:S08]  /*4760*/  LDC.64 R4, c[0x0][0xb28] ;  /* 0x0002ca00ff047b82 */ /* 0x000e700000000a00 */
[----:B--23--:R-:W1:Y:S02]  /*4770*/  LDC R21, c[0x0][0x374] ;  /* 0x0000dd00ff157b82 */ /* 0x00ce640000000800 */
.L_x_94:
[C---:B------:R-:W-:Y:S02]  /*4780*/  LEA R0, R27.reuse, UR7, 0x3 ;  /* 0x000000071b007c11 */ /* 0x040fe4000f8e18ff */
[----:B------:R-:W-:Y:S02]  /*4790*/  SHF.L.U32 R2, R26, 0x1f, RZ ;  /* 0x0000001f1a027819 */ /* 0x000fe400000006ff */
[----:B------:R-:W-:Y:S02]  /*47a0*/  LEA R16, R27, UR7, 0x4 ;  /* 0x000000071b107c11 */ /* 0x000fe4000f8e20ff */
[----:B--2---:R-:W2:Y:S02]  /*47b0*/  SYNCS.PHASECHK.TRANS64.TRYWAIT P0, [R0+URZ+0x190], R2 ;  /* 0x00019002000075a7 */ /* 0x004ea400080011ff */
[----:B--2---:R-:W-:Y:S05]  /*47c0*/  @!P0 BRA `(.L_x_87) ;  /* 0x0000002c00ec8947 */ /* 0x004fea0003800000 */
.L_x_184:
[----:B------:R-:W-:Y:S01]  /*47d0*/  ISETP.GE.AND P0, PT, R22, 0x1, PT ;  /* 0x000000011600780c */ /* 0x000fe20003f06270 */
[----:B------:R-:W3:Y:S01]  /*47e0*/  LDS.128 R16, [R16+0x220] ;  /* 0x0002200010107984 */ /* 0x000ee20000000c00 */
[----:B------:R-:W-:Y:S01]  /*47f0*/  ISETP.NE.U32.AND P4, PT, RZ, UR4, PT ;  /* 0x00000004ff007c0c */ /* 0x000fe2000bf85070 */
[----:B--2---:R-:W-:Y:S03]  /*4800*/  VIADD R0, R0, 0x1a0 ;  /* 0x000001a000007836 */ /* 0x004fe60000000000 */
[----:B------:R-:W-:Y:S01]  /*4810*/  ISETP.NE.AND.EX P4, PT, RZ, UR5, PT, P4 ;  /* 0x00000005ff007c0c */ /* 0x000fe2000bf85340 */
[----:B------:R-:W-:Y:S01]  /*4820*/  @!PT LDS RZ, [RZ] ;  /* 0x00000000fffff984 */ /* 0x000fe20000000800 */
[----:B------:R-:W-:Y:S01]  /*4830*/  @!PT LDS RZ, [RZ] ;  /* 0x00000000fffff984 */ /* 0x000fe20000000800 */
[----:B------:R-:W-:Y:S01]  /*4840*/  @!PT LDS RZ, [RZ] ;  /* 0x00000000fffff984 */ /* 0x000fe20000000800 */
[----:B------:R-:W-:Y:S01]  /*4850*/  @!PT LDS RZ, [RZ] ;  /* 0x00000000fffff984 */ /* 0x000fe20000000800 */
[----:B------:R2:W-:Y:S06]  /*4860*/  MEMBAR.ALL.CTA ;  /* 0x0000000000007992 */ /* 0x0005ec0000008000 */
[----:B--2---:R-:W2:Y:S01]  /*4870*/  FENCE.VIEW.ASYNC.S ;  /* 0x00000000000073c6 */ /* 0x004ea20000000000 */
[----:B------:R-:W-:Y:S04]  /*4880*/  PRMT R0, RZ, 0x654, R0 ;  /* 0x00000654ff007816 */ /* 0x000fe80000000000 */
[----:B--2---:R2:W-:Y:S01]  /*4890*/  SYNCS.ARRIVE.TRANS64.RED.A1T0 RZ, [R0+URZ], RZ ;  /* 0x000000ff00ff79a7 */ /* 0x0045e200081004ff */
[----:B---3--:R-:W-:Y:S11]  /*48a0*/  LOP3.LUT P3, RZ, R18, 0x1, RZ, 0xc0, !PT ;  /* 0x0000000112ff7812 */ /* 0x008ff6000786c0ff */
[----:B------:R-:W-:Y:S02]  /*48b0*/  @!UPT UIADD3 URZ, UPT, UPT, URZ, URZ, URZ ;  /* 0x000000fffffff290 */ /* 0x000fe4000fffe0ff */
[----:B------:R-:W-:Y:S02]  /*48c0*/  @P3 MOV R11, R16 ;  /* 0x00000010000b3202 */ /* 0x000fe40000000f00 */
[----:B------:R-:W-:Y:S01]  /*48d0*/  @P3 LOP3.LUT R10, R17, 0xffff, RZ, 0xc0, !PT ;  /* 0x0000ffff110a3812 */ /* 0x000fe200078ec0ff */
[----:B--2---:R-:W-:Y:S06]  /*48e0*/  @!P0 BRA `(.L_x_88) ;  /* 0x0000000000a48947 */ /* 0x004fec0003800000 */
[-C--:B-1----:R-:W-:Y:S01]  /*48f0*/  IMAD.HI.U32 R0, R21, R7.reuse, RZ ;  /* 0x0000000715007227 */ /* 0x082fe200078e00ff */
[----:B------:R-:W-:Y:S02]  /*4900*/  ISETP.NE.AND P0, PT, R6, 0x1, PT ;  /* 0x000000010600780c */ /* 0x000fe40003f05270 */
[----:B------:R-:W-:Y:S01]  /*4910*/  ISETP.NE.AND P2, PT, R22, 0x1, PT ;  /* 0x000000011600780c */ /* 0x000fe20003f45270 */
[----:B----4-:R-:W-:Y:S01]  /*4920*/  IMAD.HI.U32 R9, R23, R14, RZ ;  /* 0x0000000e17097227 */ /* 0x010fe200078e00ff */
[----:B------:R-:W-:Y:S02]  /*4930*/  SHF.R.U32.HI R0, RZ, R20, R0 ;  /* 0x00000014ff007219 */ /* 0x000fe40000011600 */
[----:B------:R-:W-:Y:S01]  /*4940*/  ISETP.NE.AND P5, PT, R3, 0x1, PT ;  /* 0x000000010300780c */ /* 0x000fe20003fa5270 */
[----:B------:R-:W-:Y:S01]  /*4950*/  IMAD.HI.U32 R13, R10, R7, RZ ;  /* 0x000000070a0d7227 */ /* 0x000fe200078e00ff */
[----:B------:R-:W-:Y:S02]  /*4960*/  SHF.R.U32.HI R9, RZ, R15, R9 ;  /* 0x0000000fff097219 */ /* 0x000fe40000011609 */
[----:B------:R-:W-:Y:S01]  /*4970*/  SEL R0, R21, R0, !P0 ;  /* 0x0000000015007207 */ /* 0x000fe20004000000 */
[----:B------:R-:W-:Y:S01]  /*4980*/  IMAD.HI.U32 R12, R11, R14, RZ ;  /* 0x0000000e0b0c7227 */ /* 0x000fe200078e00ff */
[----:B------:R-:W-:Y:S03]  /*4990*/  SEL R9, R23, R9, !P5 ;  /* 0x0000000917097207 */ /* 0x000fe60006800000 */
[-C--:B------:R-:W-:Y:S01]  /*49a0*/  IMAD.HI.U32 R8, R0, R4.reuse, RZ ;  /* 0x0000000400087227 */ /* 0x080fe200078e00ff */
[----:B------:R-:W-:Y:S03]  /*49b0*/  SHF.R.U32.HI R12, RZ, R15, R12 ;  /* 0x0000000fff0c7219 */ /* 0x000fe6000001160c */
[----:B------:R-:W-:Y:S01]  /*49c0*/  IMAD.HI.U32 R2, R9, R4, RZ ;  /* 0x0000000409027227 */ /* 0x000fe200078e00ff */
[-C--:B------:R-:W-:Y:S02]  /*49d0*/  @P2 SHF.R.U32.HI R0, RZ, R5.reuse, R8 ;  /* 0x00000005ff002219 */ /* 0x080fe40000011608 */
[----:B------:R-:W-:Y:S02]  /*49e0*/  SHF.R.U32.HI R8, RZ, R20, R13 ;  /* 0x00000014ff087219 */ /* 0x000fe4000001160d */
[----:B------:R-:W-:Y:S01]  /*49f0*/  @P2 SHF.R.U32.HI R9, RZ, R5, R2 ;  /* 0x00000005ff092219 */ /* 0x000fe20000011602 */
[----:B------:R-:W-:Y:S01]  /*4a00*/  IMAD R0, R22, R0, RZ ;  /* 0x0000000016007224 */ /* 0x000fe200078e02ff */
[----:B------:R-:W-:Y:S02]  /*4a10*/  SEL R8, R10, R8, !P0 ;  /* 0x000000080a087207 */ /* 0x000fe40004000000 */
[----:B------:R-:W-:Y:S01]  /*4a20*/  SEL R2, R11, R12, !P5 ;  /* 0x0000000c0b027207 */ /* 0x000fe20006800000 */
[----:B------:R-:W-:Y:S01]  /*4a30*/  IMAD R12, R22, R9, RZ ;  /* 0x00000009160c7224 */ /* 0x000fe200078e02ff */
[C---:B------:R-:W-:Y:S01]  /*4a40*/  ISETP.GE.AND P0, PT, R8.reuse, R0, PT ;  /* 0x000000000800720c */ /* 0x040fe20003f06270 */
[----:B------:R-:W-:Y:S03]  /*4a50*/  IMAD.HI.U32 R0, R8, R4, RZ ;  /* 0x0000000408007227 */ /* 0x000fe600078e00ff */
[----:B------:R-:W-:Y:S02]  /*4a60*/  ISETP.GE.OR P0, PT, R2, R12, P0 ;  /* 0x0000000c0200720c */ /* 0x000fe40000706670 */
[-C--:B------:R-:W-:Y:S04]  /*4a70*/  SHF.R.U32.HI R0, RZ, R5.reuse, R0 ;  /* 0x00000005ff007219 */ /* 0x080fe80000011600 */
[----:B------:R-:W-:Y:S05]  /*4a80*/  SEL R13, R8, R0, !P2 ;  /* 0x00000000080d7207 */ /* 0x000fea0005000000 */
[----:B------:R-:W-:Y:S02]  /*4a90*/  IMAD.MOV R12, RZ, RZ, -R13 ;  /* 0x000000ffff0c7224 */ /* 0x000fe400078e0a0d */
[----:B------:R-:W-:Y:S04]  /*4aa0*/  @!P0 IMAD.HI.U32 R0, R2, R4, RZ ;  /* 0x0000000402008227 */ /* 0x000fe800078e00ff */
[----:B------:R-:W-:Y:S01]  /*4ab0*/  IMAD R12, R22, R12, R8 ;  /* 0x0000000c160c7224 */ /* 0x000fe200078e0208 */
[----:B------:R-:W-:Y:S04]  /*4ac0*/  @!P0 SHF.R.U32.HI R0, RZ, R5, R0 ;  /* 0x00000005ff008219 */ /* 0x000fe80000011600 */
[----:B------:R-:W-:Y:S04]  /*4ad0*/  @!P0 SEL R0, R2, R0, !P2 ;  /* 0x0000000002008207 */ /* 0x000fe80005000000 */
[----:B------:R-:W-:Y:S01]  /*4ae0*/  @!P0 IADD3 R13, PT, PT, R13, -R0, RZ ;  /* 0x800000000d0d8210 */ /* 0x000fe20007ffe0ff */
[----:B------:R-:W-:Y:S01]  /*4af0*/  @!P0 IMAD R0, R9, R12, R0 ;  /* 0x0000000c09008224 */ /* 0x000fe200078e0200 */
[----:B------:R-:W-:Y:S01]  /*4b00*/  IADD3 R9, PT, PT, -R8, RZ, RZ ;  /* 0x000000ff08097210 */ /* 0x000fe20007ffe1ff */
[--C-:B------:R-:W-:Y:S02]  /*4b10*/  IMAD.MOV R12, RZ, RZ, -R2.reuse ;  /* 0x000000ffff0c7224 */ /* 0x100fe400078e0a02 */
[----:B------:R-:W-:Y:S02]  /*4b20*/  @!P0 IMAD R8, R13, R22, R2 ;  /* 0x000000160d088224 */ /* 0x000fe400078e0202 */
[----:B------:R-:W-:Y:S02]  /*4b30*/  @!P0 IMAD.MOV.U32 R2, RZ, RZ, R0 ;  /* 0x000000ffff028224 */ /* 0x000fe400078e0000 */
[----:B------:R-:W-:Y:S02]  /*4b40*/  IMAD R11, R3, R12, R11 ;  /* 0x0000000c030b7224 */ /* 0x000fe400078e020b */
[----:B------:R-:W-:Y:S02]  /*4b50*/  IMAD R10, R6, R9, R10 ;  /* 0x00000009060a7224 */ /* 0x000fe400078e020a */
[----:B------:R-:W-:Y:S02]  /*4b60*/  IMAD R11, R2, R3, R11 ;  /* 0x00000003020b7224 */ /* 0x000fe400078e020b */
[----:B------:R-:W-:Y:S02]  /*4b70*/  IMAD R10, R8, R6, R10 ;  /* 0x00000006080a7224 */ /* 0x000fe400078e020a */
.L_x_88:
[----:B------:R-:W-:Y:S05]  /*4b80*/  BRA.U UP1, `(.L_x_89) ;  /* 0x0000000101107547 */ /* 0x000fea000b800000 */
[----:B------:R-:W-:Y:S04]  /*4b90*/  MOV R2, UR6 ;  /* 0x0000000600027c02 */ /* 0x000fe80008000f00 */
[----:B------:R-:W-:Y:S04]  /*4ba0*/  SHF.L.U32 R2, R2, 0x1f, RZ ;  /* 0x0000001f02027819 */ /* 0x000fe800000006ff */
[----:B------:R-:W2:Y:S02]  /*4bb0*/  SYNCS.PHASECHK.TRANS64.TRYWAIT P0, [UR7+0x188], R2 ;  /* 0x00018802ff0075a7 */ /* 0x000ea40008001107 */
[----:B--2---:R-:W-:Y:S05]  /*4bc0*/  @!P0 BRA `(.L_x_90) ;  /* 0x0000002c00008947 */ /* 0x004fea0003800000 */
.L_x_89:
[----:B------:R-:W-:Y:S05]  /*4bd0*/  BRA.U !UP3, `(.L_x_91) ;  /* 0x000000010b347547 */ /* 0x000fea000b800000 */
[----:B------:R-:W-:Y:S01]  /*4be0*/  UPLOP3.LUT UP0, UPT, UPT, UPT, UP2, 0x80, 0x8 ;  /* 0x000000000008789c */ /* 0x000fe20003f0f020 */
[----:B--2---:R-:W-:Y:S02]  /*4bf0*/  HFMA2 R0, -RZ, RZ, 0, 5.9604644775390625e-08 ;  /* 0x00000001ff007431 */ /* 0x004fe400000001ff */
[----:B------:R-:W-:Y:S03]  /*4c00*/  IMAD.MOV.U32 R49, RZ, RZ, 0x1 ;  /* 0x00000001ff317424 */ /* 0x000fe600078e00ff */
[----:B------:R-:W-:Y:S05]  /*4c10*/  PLOP3.LUT P0, PT, PT, PT, UP0, 0x80, 0x8 ;  /* 0x000000000008781c */ /* 0x000fea0003f0f008 */
[----:B------:R-:W2:Y:S01]  /*4c20*/  @UP0 LDCU.64 UR10, c[0x0][0x888] ;  /* 0x00011100ff0a07ac */ /* 0x000ea20008000a00 */
[----:B------:R-:W-:Y:S07]  /*4c30*/  @UP0 UIMAD UR8, UR36, UR4, URZ ;  /* 0x00000004240802a4 */ /* 0x000fee000f8e02ff */
[----:B------:R-:W-:Y:S01]  /*4c40*/  @!P0 PRMT R49, R0, 0x7610, R49 ;  /* 0x0000761000318816 */ /* 0x000fe20000000031 */
[----:B--2---:R-:W-:Y:S03]  /*4c50*/  @UP0 UIMAD.WIDE UR10, UR8, 0x4, UR10 ;  /* 0x00000004080a08a5 */ /* 0x004fe6000f8e020a */
[----:B------:R-:W2:Y:S03]  /*4c60*/  @!UP0 LDCU UR8, c[0x0][0x880] ;  /* 0x00011000ff0887ac */ /* 0x000ea60008000800 */
[----:B------:R-:W-:Y:S01]  /*4c70*/  IMAD.U32 R8, RZ, RZ, UR10 ;  /* 0x0000000aff087e24 */ /* 0x000fe2000f8e00ff */
[----:B------:R-:W-:Y:S05]  /*4c80*/  MOV R9, UR11 ;  /* 0x0000000b00097c02 */ /* 0x000fea0008000f00 */
[----:B-----5:R3:W5:Y:S02]  /*4c90*/  @P0 LDG.E R30, desc[UR40][R8.64] ;  /* 0x00000028081e0981 */ /* 0x020764000c1e1900 */
[----:B--23--:R-:W-:Y:S07]  /*4ca0*/  @!P0 IMAD.U32 R30, RZ, RZ, UR8 ;  /* 0x00000008ff1e8e24 */ /* 0x00cfee000f8e00ff */
.L_x_91:
[----:B-----5:R-:W-:Y:S01]  /*4cb0*/  @!P4 FSETP.EQ.AND P5, PT, R30, RZ, PT ;  /* 0x000000ff1e00c20b */ /* 0x020fe20003fa2000 */
[----:B------:R-:W-:Y:S01]  /*4cc0*/  @!UPT UIADD3 URZ, UPT, UPT, URZ, URZ, URZ ;  /* 0x000000fffffff290 */ /* 0x000fe2000fffe0ff */
[----:B------:R-:W-:Y:S11]  /*4cd0*/  @!P4 BRA `(.L_x_92) ;  /* 0x000000000014c947 */ /* 0x000ff60003800000 */
[----:B------:R-:W-:Y:S02]  /*4ce0*/  LOP3.LUT P0, RZ, R49, 0xff, RZ, 0xc0, !PT ;  /* 0x000000ff31ff7812 */ /* 0x000fe4000780c0ff */
[----:B------:R-:W-:Y:S04]  /*4cf0*/  PLOP3.LUT P5, PT, PT, PT, UP0, 0x80, 0x8 ;  /* 0x000000000008781c */ /* 0x000fe80003faf008 */
[----:B------:R-:W-:Y:S07]  /*4d00*/  PLOP3.LUT P5, PT, P5, PT, PT, 0x8, 0x80 ;  /* 0x000000000080781c */ /* 0x000fee0002fae170 */
[----:B------:R-:W-:Y:S11]  /*4d10*/  @P0 FSETP.EQ.AND P5, PT, R30, RZ, PT ;  /* 0x000000ff1e00020b */ /* 0x000ff60003fa2000 */
[----:B------:R-:W-:Y:S02]  /*4d20*/  @!UPT UIADD3 URZ, UPT, UPT, URZ, URZ, URZ ;  /* 0x000000fffffff290 */ /* 0x000fe4000fffe0ff */
.L_x_92:
[----:B------:R-:W3:Y:S01]  /*4d30*/  LDC.64 R8, c[0x0][0xb10] ;  /* 0x0002c400ff087b82 */ /* 0x000ee20000000a00 */
[----:B------:R-:W-:Y:S01]  /*4d40*/  ULEA UR13, UR15, UR7, 0x3 ;  /* 0x000000070f0d7291 */ /* 0x000fe2000f8e18ff */
[----:B------:R-:W-:Y:S01]  /*4d50*/  SHF.L.U32 R29, R28, 0x1f, RZ ;  /* 0x0000001f1c1d7819 */ /* 0x000fe200000006ff */
[----:B------:R-:W-:Y:S01]  /*4d60*/  VIADD R27, R27, 0x1 ;  /* 0x000000011b1b7836 */ /* 0x000fe20000000000 */
[----:B------:R-:W-:Y:S04]  /*4d70*/  @P3 SHF.R.U32.HI R25, RZ, 0x10, R17 ;  /* 0x00000010ff193819 */ /* 0x000fe80000011611 */
[----:B------:R-:W5:Y:S02]  /*4d80*/  LDC.64 R12, c[0x0][0xb18] ;  /* 0x0002c600ff0c7b82 */ /* 0x000f640000000a00 */
[----:B------:R-:W1:Y:S01]  /*4d90*/  SYNCS.PHASECHK.TRANS64.TRYWAIT P4, [UR13+0x170], R29 ;  /* 0x0001701dff0075a7 */ /* 0x000e62000808110d */
[C---:B---3--:R-:W-:Y:S05]  /*4da0*/  @!P1 IMAD.HI.U32 R8, R11.reuse, R8, RZ ;  /* 0x000000080b089227 */ /* 0x048fea00078e00ff */
[----:B--2---:R-:W2:Y:S01]  /*4db0*/  @!P1 LDC R0, c[0x0][0xb20] ;  /* 0x0002c800ff009b82 */ /* 0x004ea20000000800 */
[----:B------:R-:W-:Y:S01]  /*4dc0*/  @!P1 SHF.R.U32.HI R8, RZ, R9, R8 ;  /* 0x00000009ff089219 */ /* 0x000fe20000011608 */
[----:B-----5:R-:W-:Y:S01]  /*4dd0*/  @!P1 IMAD.HI.U32 R13, R10, R13, RZ ;  /* 0x0000000d0a0d9227 */ /* 0x020fe200078e00ff */
[----:B------:R-:W-:Y:S05]  /*4de0*/  @!P1 ISETP.NE.AND P0, PT, R12, 0x1, PT ;  /* 0x000000010c00980c */ /* 0x000fea0003f05270 */
[----:B------:R-:W3:Y:S01]  /*4df0*/  @!P1 LDC R2, c[0x0][0xb0c] ;  /* 0x0002c300ff029b82 */ /* 0x000ee20000000800 */
[----:B--2---:R-:W-:Y:S02]  /*4e00*/  @!P1 SHF.R.U32.HI R0, RZ, R0, R13 ;  /* 0x00000000ff009219 */ /* 0x004fe4000001160d */
[----:B---3--:R-:W-:Y:S02]  /*4e10*/  @!P1 ISETP.NE.AND P2, PT, R2, 0x1, PT ;  /* 0x000000010200980c */ /* 0x008fe40003f45270 */
[----:B------:R-:W-:Y:S02]  /*4e20*/  @!P1 SEL R9, R10, R0, !P0 ;  /* 0x000000000a099207 */ /* 0x000fe40004000000 */
[----:B------:R-:W-:Y:S02]  /*4e30*/  ELECT P0, URZ, PT ;  /* 0x0000000000ff782f */ /* 0x000fe40003800000 */
[----:B------:R-:W-:Y:S05]  /*4e40*/  @!P1 SEL R8, R11, R8, !P2 ;  /* 0x000000080b089207 */ /* 0x000fea0005000000 */
[----:B------:R-:W-:Y:S02]  /*4e50*/  @!P1 IMAD.IADD R0, R9, 0x1, -R8 ;  /* 0x0000000109009824 */ /* 0x000fe400078e0a08 */
[----:B------:R-:W-:Y:S02]  /*4e60*/  @!P1 IMAD.IADD R8, R8, 0x1, -R9 ;  /* 0x0000000108089824 */ /* 0x000fe400078e0a09 */
[----:B------:R-:W-:Y:S02]  /*4e70*/  @!P1 IMAD R11, R0, R2, R11 ;  /* 0x00000002000b9224 */ /* 0x000fe400078e020b */
[----:B------:R-:W-:Y:S01]  /*4e80*/  @!P1 IMAD R10, R8, R12, R10 ;  /* 0x0000000c080a9224 */ /* 0x000fe200078e020a */
[----:B-1----:R-:W-:Y:S06]  /*4e90*/  @!P4 BRA `(.L_x_93) ;  /* 0x000000280064c947 */ /* 0x002fec0003800000 */
.L_x_187:
[----:B------:R-:W-:Y:S01]  /*4ea0*/  PLOP3.LUT P5, PT, P5, P0, PT, 0xf2, 0x2f ;  /* 0x00000000002f781c */ /* 0x000fe20002fa1e72 */
[----:B------:R-:W-:Y:S01]  /*4eb0*/  UMOV UR16, 0x0 ;  /* 0x0000000000107882 */ /* 0x000fe20000000000 */
[----:B------:R-:W-:Y:S01]  /*4ec0*/  UMOV UR17, 0x10000000 ;  /* 0x1000000000117882 */ /* 0x000fe20000000000 */
[----:B------:R-:W-:Y:S01]  /*4ed0*/  UMOV UR12, UR36 ;  /* 0x00000024000c7c82 */ /* 0x000fe20008000000 */
[----:B------:R-:W-:Y:S09]  /*4ee0*/  @P3 R2UR UR36, R25 ;  /* 0x00000000192432ca */ /* 0x000ff200000e0000 */
[----:B------:R-:W-:Y:S01]  /*4ef0*/  @!P5 IADD3 R2, P0, PT, R32, 0x580, RZ ;  /* 0x000005802002d810 */ /* 0x000fe20007f1e0ff */
[----:B------:R-:W-:Y:S01]  /*4f00*/  @!P5 IMAD.SHL.U32 R47, R47, 0x10, RZ ;  /* 0x000000102f2fd824 */ /* 0x000fe200078e00ff */
[----:B------:R-:W-:Y:S01]  /*4f10*/  VOTEU.ALL UP1, P5 ;  /* 0x0000000000ff7886 */ /* 0x000fe20002820000 */
[----:B------:R-:W-:Y:S01]  /*4f20*/  @!P5 IMAD.SHL.U32 R48, R48, 0x40, RZ ;  /* 0x000000403030d824 */ /* 0x000fe200078e00ff */
[----:B------:R-:W-:Y:S01]  /*4f30*/  @!P5 R2UR UR9, R2 ;  /* 0x000000000209d2ca */ /* 0x000fe200000e0000 */
[----:B-1----:R-:W-:Y:S01]  /*4f40*/  @!P5 IMAD.X R0, RZ, RZ, R33, P0 ;  /* 0x000000ffff00d224 */ /* 0x002fe200000e0621 */
[----:B------:R-:W-:Y:S01]  /*4f50*/  @!P5 R2UR UR10, R47 ;  /* 0x000000002f0ad2ca */ /* 0x000fe200000e0000 */
[----:B------:R-:W-:Y:S01]  /*4f60*/  @!UP1 ULEA UR14, UR15, UR7, 0xb ;  /* 0x000000070f0e9291 */ /* 0x000fe2000f8e58ff */
[----:B------:R-:W-:Y:S01]  /*4f70*/  @!P5 R2UR UR11, R48 ;  /* 0x00000000300bd2ca */ /* 0x000fe200000e0000 */
[----:B------:R-:W-:Y:S01]  /*4f80*/  UIADD3 UR15, UPT, UPT, UR15, 0x1, URZ ;  /* 0x000000010f0f7890 */ /* 0x000fe2000fffe0ff */
[----:B------:R-:W-:Y:S01]  /*4f90*/  @!P5 R2UR UR8, R0 ;  /* 0x000000000008d2ca */ /* 0x000fe200000e0000 */
[----:B------:R-:W-:Y:S01]  /*4fa0*/  IMAD.IADD R47, R10, 0x1, R31 ;  /* 0x000000010a2f7824 */ /* 0x000fe200078e021f */
[----:B------:R-:W-:Y:S01]  /*4fb0*/  ISETP.NE.AND P0, PT, R27, 0x2, PT ;  /* 0x000000021b00780c */ /* 0x000fe20003f05270 */
[----:B------:R-:W-:Y:S03]  /*4fc0*/  IMAD.IADD R48, R11, 0x1, R46 ;  /* 0x000000010b307824 */ /* 0x000fe600078e022e */
[----:B------:R-:W-:Y:S01]  /*4fd0*/  SEL R0, RZ, 0x1, P0 ;  /* 0x00000001ff007807 */ /* 0x000fe20000000000 */
[----:B------:R-:W-:Y:S01]  /*4fe0*/  IMAD.U32 R8, RZ, RZ, UR9 ;  /* 0x00000009ff087e24 */ /* 0x000fe2000f8e00ff */
[----:B------:R-:W-:Y:S01]  /*4ff0*/  UIADD3 UR9, UPT, UPT, UR13, 0x160, URZ ;  /* 0x000001600d097890 */ /* 0x000fe2000fffe0ff */
[----:B------:R-:W-:Y:S02]  /*5000*/  SEL R27, R27, RZ, P0 ;  /* 0x000000ff1b1b7207 */ /* 0x000fe40000000000 */
[----:B------:R-:W-:Y:S02]  /*5010*/  LOP3.LUT R26, R26, R0, RZ, 0x3c, !PT ;  /* 0x000000001a1a7212 */ /* 0x000fe400078e3cff */
[----:B------:R-:W-:Y:S01]  /*5020*/  IMAD.U32 R9, RZ, RZ, UR8 ;  /* 0x00000008ff097e24 */ /* 0x000fe2000f8e00ff */
[----:B------:R-:W-:Y:S01]  /*5030*/  @!P5 R2UR UR18, R8 ;  /* 0x000000000812d2ca */ /* 0x000fe200000e0000 */
[----:B------:R-:W-:Y:S01]  /*5040*/  @!UP1 UIADD3 UR8, UPT, UPT, UR14, 0x300, URZ ;  /* 0x000003000e089890 */ /* 0x000fe2000fffe0ff */
[----:B------:R-:W-:Y:S02]  /*5050*/  VOTEU.ALL UP1, P5 ;  /* 0x0000000000ff7886 */ /* 0x000fe40002820000 */
[----:B------:R-:W-:Y:S01]  /*5060*/  @!P5 R2UR UR19, R9 ;  /* 0x000000000913d2ca */ /* 0x000fe200000e0000 */
[----:B------:R-:W-:Y:S11]  /*5070*/  UPRMT UR14, UR37, 0x654, UR9 ;  /* 0x00000654250e7896 */ /* 0x000ff60008000009 */
[----:B------:R-:W-:Y:S01]  /*5080*/  @!UPT UIADD3 URZ, UPT, UPT, URZ, URZ, URZ ;  /* 0x000000fffffff290 */ /* 0x000fe2000fffe0ff */
[----:B------:R2:W-:Y:S01]  /*5090*/  @!UP1 UTMALDG.3D [UR8], [UR18], desc[UR16] ;  /* 0x00001008120095b4 */ /* 0x0005e20008011000 */
[----:B------:R2:W-:Y:S01]  /*50a0*/  @!P5 SYNCS.ARRIVE.TRANS64.RED.A0TR RZ, [UR13+0x160], R24 ;  /* 0x00016018ffffd9a7 */ /* 0x0005e2000830040d */
[----:B------:R-:W-:Y:S04]  /*50b0*/  UISETP.NE.AND UP1, UPT, UR15, 0x2, UPT ;  /* 0x000000020f00788c */ /* 0x000fe8000bf25270 */
[----:B------:R-:W-:Y:S02]  /*50c0*/  USEL UR13, URZ, 0x1, UP1 ;  /* 0x00000001ff0d7887 */ /* 0x000fe40008800000 */
[----:B------:R-:W-:Y:S02]  /*50d0*/  USEL UR15, UR15, URZ, UP1 ;  /* 0x000000ff0f0f7287 */ /* 0x000fe40008800000 */
[----:B------:R-:W-:Y:S02]  /*50e0*/  UPLOP3.LUT UP1, UPT, UPT, UPT, UPT, 0x80, 0x8 ;  /* 0x000000000008789c */ /* 0x000fe40003f2f070 */
[----:B------:R-:W-:Y:S01]  /*50f0*/  LOP3.LUT R28, R28, UR13, RZ, 0x3c, !PT ;  /* 0x0000000d1c1c7c12 */ /* 0x000fe2000f8e3cff */
[----:B------:R-:W-:Y:S01]  /*5100*/  SYNCS.ARRIVE.TRANS64.RED.A1T0 RZ, [UR14], RZ ;  /* 0x000000ffffff79a7 */ /* 0x000fe2000810040e */
[----:B------:R-:W-:Y:S07]  /*5110*/  @P3 BRA `(.L_x_94) ;  /* 0xfffffff400983947 */ /* 0x000fee000383ffff */
[----:B------:R-:W-:Y:S01]  /*5120*/  UIADD3 UR7, UPT, UPT, UR7, 0x170, URZ ;  /* 0x0000017007077890 */ /* 0x000fe2000fffe0ff */
[----:B------:R-:W-:-:S03]  /*5130*/  SHF.L.U32 R2, R28, 0x1f, RZ ;  /* 0x0000001f1c027819 */ /* 0x000fc600000006ff */
[----:B------:R-:W-:-:S09]  /*5140*/  ULEA UR4, UR15, UR7, 0x3 ;  /* 0x000000070f047291 */ /* 0x000fd2000f8e18ff */
[----:B------:R-:W1:Y:S02]  /*5150*/  SYNCS.PHASECHK.TRANS64.TRYWAIT P0, [UR4], R2 ;  /* 0x00000002ff0075a7 */ /* 0x000e640008001104 */
[----:B-1----:R-:W-:Y:S05]  /*5160*/  @!P0 BRA `(.L_x_95) ;  /* 0x0000002400c88947 */ /* 0x002fea0003800000 */
.L_x_189:
[----:B------:R-:W-:-:S04]  /*5170*/  UIADD3 UR5, UPT, UPT, UR15, 0x1, URZ ;  /* 0x000000010f057890 */ /* 0x000fc8000fffe0ff */
[----:B------:R-:W-:-:S04]  /*5180*/  UISETP.NE.AND UP0, UPT, UR5, 0x2, UPT ;  /* 0x000000020500788c */ /* 0x000fc8000bf05270 */
[----:B------:R-:W-:Y:S02]  /*5190*/  USEL UR4, URZ, 0x1, UP0 ;  /* 0x00000001ff047887 */ /* 0x000fe40008000000 */
[----:B------:R-:W-:-:S04]  /*51a0*/  USEL UR5, UR5, URZ, UP0 ;  /* 0x000000ff05057287 */ /* 0x000fc80008000000 */
[----:B------:R-:W-:Y:S01]  /*51b0*/  ULEA UR5, UR5, UR7, 0x3 ;  /* 0x0000000705057291 */ /* 0x000fe2000f8e18ff */
[----:B-1----:R-:W-:-:S04]  /*51c0*/  LOP3.LUT R2, R28, UR4, RZ, 0x3c, !PT ;  /* 0x000000041c027c12 */ /* 0x002fc8000f8e3cff */
[----:B------:R-:W-:Y:S01]  /*51d0*/  SHF.L.U32 R2, R2, 0x1f, RZ ;  /* 0x0000001f02027819 */ /* 0x000fe200000006ff */
[----:B------:R-:W-:-:S07]  /*51e0*/  IMAD.U32 R0, RZ, RZ, UR5 ;  /* 0x00000005ff007e24 */ /* 0x000fce000f8e00ff */
.L_x_96:
[----:B-1----:R1:W3:Y:S02]  /*51f0*/  SYNCS.PHASECHK.TRANS64.TRYWAIT P0, [R0+URZ], R2 ;  /* 0x00000002000075a7 */ /* 0x0022e400080011ff */
[----:B---3--:R-:W-:Y:S05]  /*5200*/  @!P0 NANOSLEEP.SYNCS 0x989680 ;  /* 0x009896800000895d */ /* 0x008fea0003900000 */
[----:B------:R-:W3:Y:S02]  /*5210*/  @!P0 SYNCS.PHASECHK.TRANS64 P0, [R0+URZ], R2 ;  /* 0x00000002000085a7 */ /* 0x000ee400080010ff */
[----:B--23--:R-:W-:Y:S05]  /*5220*/  @P0 EXIT ;  /* 0x000000000000094d */ /* 0x00cfea0003800000 */
[----:B------:R-:W-:Y:S05]  /*5230*/  BRA `(.L_x_96) ;  /* 0xfffffffc00ec7947 */ /* 0x000fea000383ffff */
.L_x_86:
[----:B------:R-:W-:-:S06]  /*5240*/  UISETP.GE.AND UP1, UPT, UR8, 0x4, UPT ;  /* 0x000000040800788c */ /* 0x000fcc000bf26270 */
[----:B------:R-:W-:-:S13]  /*5250*/  PLOP3.LUT P0, PT, PT, PT, UP1, 0x80, 0x8 ;  /* 0x000000000008781c */ /* 0x000fda0003f0f018 */
[----:B------:R-:W-:Y:S05]  /*5260*/  @!P0 EXIT ;  /* 0x000000000000894d */ /* 0x000fea0003800000 */
[----:B------:R-:W-:Y:S01]  /*5270*/  BAR.SYNC.DEFER_BLOCKING 0x6, 0xa0 ;  /* 0x0182800000007b1d */ /* 0x000fe20000010000 */
[C---:B------:R-:W-:Y:S01]  /*5280*/  IMAD.SHL.U32 R3, R61.reuse, 0x10, RZ ;  /* 0x000000103d037824 */ /* 0x040fe200078e00ff */
[----:B------:R-:W-:Y:S01]  /*5290*/  SHF.R.U32.HI R4, RZ, 0x1, R61 ;  /* 0x00000001ff047819 */ /* 0x000fe2000001163d */
[C---:B------:R-:W-:Y:S01]  /*52a0*/  IMAD.SHL.U32 R60, R61.reuse, 0x8, RZ ;  /* 0x000000083d3c7824 */ /* 0x040fe200078e00ff */
[----:B------:R-:W-:Y:S01]  /*52b0*/  CS2R R56, SRZ ;  /* 0x0000000000387805 */ /* 0x000fe2000001ff00 */
[----:B------:R-:W-:Y:S01]  /*52c0*/  IMAD.SHL.U32 R2, R61, 0x2, RZ ;  /* 0x000000023d027824 */ /* 0x000fe200078e00ff */
[----:B------:R-:W-:Y:S02]  /*52d0*/  UMOV UR42, 0x400 ;  /* 0x00000400002a7882 */ /* 0x000fe40000000000 */
[----:B------:R-:W1:Y:S01]  /*52e0*/  LDC R52, c[0x0][0x370] ;  /* 0x0000dc00ff347b82 */ /* 0x000e620000000800 */
[----:B------:R-:W-:Y:S01]  /*52f0*/  ULEA UR42, UR37, UR42, 0x18 ;  /* 0x0000002a252a7291 */ /* 0x000fe2000f8ec0ff */
[----:B------:R-:W-:Y:S01]  /*5300*/  LOP3.LUT R5, R3, 0x40, RZ, 0xc0, !PT ;  /* 0x0000004003057812 */ /* 0x000fe200078ec0ff */
[----:B------:R-:W-:Y:S01]  /*5310*/  IMAD.U32 R28, R61, 0x10000, RZ ;  /* 0x000100003d1c7824 */ /* 0x000fe200078e00ff */
[----:B------:R-:W-:Y:S01]  /*5320*/  LOP3.LUT R60, R60, 0x300, RZ, 0xc0, !PT ;  /* 0x000003003c3c7812 */ /* 0x000fe200078ec0ff */
[----:B------:R-:W-:Y:S01]  /*5330*/  IMAD.MOV.U32 R59, RZ, RZ, 0x1 ;  /* 0x00000001ff3b7424 */ /* 0x000fe200078e00ff */
[----:B------:R-:W-:Y:S01]  /*5340*/  LOP3.LUT R4, R5, 0x8, R4, 0xf8, !PT ;  /* 0x0000000805047812 */ /* 0x000fe200078ef804 */
[----:B------:R-:W-:Y:S01]  /*5350*/  IMAD.MOV.U32 R27, RZ, RZ, RZ ;  /* 0x000000ffff1b7224 */ /* 0x000fe200078e00ff */
[----:B------:R-:W2:Y:S01]  /*5360*/  LDC R24, c[0x0][0xb0c] ;  /* 0x0002c300ff187b82 */ /* 0x000ea20000000800 */
[--C-:B------:R-:W-:Y:S01]  /*5370*/  LOP3.LUT R60, R60, 0x30, R3.reuse, 0xf8, !PT ;  /* 0x000000303c3c7812 */ /* 0x100fe200078ef803 */
[----:B------:R-:W-:Y:S01]  /*5380*/  IMAD.MOV.U32 R58, RZ, RZ, RZ ;  /* 0x000000ffff3a7224 */ /* 0x000fe200078e00ff */
[----:B------:R-:W-:Y:S01]  /*5390*/  LOP3.LUT R2, R4, 0x8, R2, 0x78, !PT ;  /* 0x0000000804027812 */ /* 0x000fe200078e7802 */
[----:B------:R-:W-:Y:S01]  /*53a0*/  IMAD.MOV.U32 R63, RZ, RZ, RZ ;  /* 0x000000ffff3f7224 */ /* 0x000fe200078e00ff */
[----:B------:R-:W-:Y:S01]  /*53b0*/  LOP3.LUT R60, R60, 0x80, R3, 0xf8, !PT ;  /* 0x000000803c3c7812 */ /* 0x000fe200078ef803 */
[----:B------:R-:W-:Y:S01]  /*53c0*/  IMAD.MOV.U32 R55, RZ, RZ, RZ ;  /* 0x000000ffff377224 */ /* 0x000fe200078e00ff */
[----:B------:R-:W-:Y:S01]  /*53d0*/  LOP3.LUT R28, R28, 0x600000, RZ, 0xc0, !PT ;  /* 0x006000001c1c7812 */ /* 0x000fe200078ec0ff */
[----:B------:R-:W4:Y:S01]  /*53e0*/  LDC R50, c[0x0][0xb20] ;  /* 0x0002c800ff327b82 */ /* 0x000f220000000800 */
[----:B------:R-:W3:Y:S01]  /*53f0*/  LDS R0, [UR42+0x240] ;  /* 0x0002402aff007984 */ /* 0x000ee20008000800 */
[----:B------:R-:W-:Y:S01]  /*5400*/  LOP3.LUT R60, R60, R2, RZ, 0xfc, !PT ;  /* 0x000000023c3c7212 */ /* 0x000fe200078efcff */
[----:B------:R-:W1:Y:S01]  /*5410*/  LDCU.64 UR46, c[0x0][0x348] ;  /* 0x00006900ff2e77ac */ /* 0x000e620008000a00 */
[----:B------:R-:W-:-:S03]  /*5420*/  LOP3.LUT R61, R61, 0x60, RZ, 0xc0, !PT ;  /* 0x000000603d3d7812 */ /* 0x000fc600078ec0ff */
[----:B------:R-:W-:Y:S01]  /*5430*/  IMAD.SHL.U32 R60, R60, 0x2, RZ ;  /* 0x000000023c3c7824 */ /* 0x000fe200078e00ff */
[----:B------:R-:W1:Y:S01]  /*5440*/  LDC R23, c[0x0][0xb30] ;  /* 0x0002cc00ff177b82 */ /* 0x000e620000000800 */
[----:B------:R-:W1:Y:S01]  /*5450*/  LDCU.64 UR38, c[0x0][0x888] ;  /* 0x00011100ff2677ac */ /* 0x000e620008000a00 */
[----:B------:R-:W-:Y:S01]  /*5460*/  UIADD3 UR44, UPT, UPT, UR42, 0x300, URZ ;  /* 0x000003002a2c7890 */ /* 0x000fe2000fffe0ff */
[----:B------:R-:W-:-:S05]  /*5470*/  UMOV UR43, URZ ;  /* 0x000000ff002b7c82 */ /* 0x000fca0008000000 */
[----:B------:R-:W1:Y:S08]  /*5480*/  LDC.64 R44, c[0x0][0xb10] ;  /* 0x0002c400ff2c7b82 */ /* 0x000e700000000a00 */
[----:B------:R-:W1:Y:S08]  /*5490*/  LDC.64 R18, c[0x0][0xb18] ;  /* 0x0002c600ff127b82 */ /* 0x000e700000000a00 */
[----:B------:R-:W1:Y:S08]  /*54a0*/  LDC.64 R40, c[0x0][0x888] ;  /* 0x00022200ff287b82 */ /* 0x000e700000000a00 */
[----:B------:R-:W1:Y:S01]  /*54b0*/  LDC.64 R16, c[0x0][0xb28] ;  /* 0x0002ca00ff107b82 */ /* 0x000e620000000a00 */
[----:B---3--:R-:W-:-:S07]  /*54c0*/  IMAD.IADD R28, R0, 0x1, R28 ;  /* 0x00000001001c7824 */ /* 0x008fce00078e021c */
[----:B------:R-:W3:Y:S08]  /*54d0*/  LDC.64 R42, c[0x0][0x890] ;  /* 0x00022400ff2a7b82 */ /* 0x000ef00000000a00 */
[----:B------:R-:W1:Y:S08]  /*54e0*/  LDC.64 R38, c[0x0][0x8b0] ;  /* 0x00022c00ff267b82 */ /* 0x000e700000000a00 */
[----:B------:R-:W1:Y:S08]  /*54f0*/  LDC.64 R36, c[0x0][0x8a8] ;  /* 0x00022a00ff247b82 */ /* 0x000e700000000a00 */
[----:B--2-4-:R-:W1:Y:S02]  /*5500*/  LDC R51, c[0x0][0x374] ;  /* 0x0000dd00ff337b82 */ /* 0x014e640000000800 */
.L_x_116:
[----:B------:R-:W-:Y:S02]  /*5510*/  LEA R0, R63, UR42, 0x3 ;  /* 0x0000002a3f007c11 */ /* 0x000fe4000f8e18ff */
[----:B------:R-:W-:Y:S02]  /*5520*/  SHF.L.U32 R2, R57, 0x1f, RZ ;  /* 0x0000001f39027819 */ /* 0x000fe400000006ff */
[----:B------:R-:W-:Y:S02]  /*5530*/  LEA R32, R63, UR42, 0x4 ;  /* 0x0000002a3f207c11 */ /* 0x000fe4000f8e20ff */
[----:B--2---:R-:W2:Y:S02]  /*5540*/  SYNCS.PHASECHK.TRANS64.TRYWAIT P0, [R0+URZ+0x190], R2 ;  /* 0x00019002000075a7 */ /* 0x004ea400080011ff */
[----:B-12---:R-:W-:Y:S05]  /*5550*/  @!P0 BRA `(.L_x_97) ;  /* 0x0000002000e48947 */ /* 0x006fea0003800000 */
.L_x_190:
[----:B------:R-:W4:Y:S01]  /*5560*/  LDC.64 R10, c[0x0][0xb10] ;  /* 0x0002c400ff0a7b82 */ /* 0x000f220000000a00 */
[----:B------:R-:W3:Y:S01]  /*5570*/  LDS.128 R32, [R32+0x220] ;  /* 0x0002200020207984 */ /* 0x000ee20000000c00 */
[----:B-1----:R-:W-:Y:S01]  /*5580*/  ISETP.NE.AND P1, PT, R23, 0x1, PT ;  /* 0x000000011700780c */ /* 0x002fe20003f25270 */
[----:B--2---:R-:W-:Y:S01]  /*5590*/  VIADD R0, R0, 0x1a0 ;  /* 0x000001a000007836 */ /* 0x004fe20000000000 */
[----:B------:R-:W-:Y:S04]  /*55a0*/  ISETP.GE.AND P0, PT, R22, 0x1, PT ;  /* 0x000000011600780c */ /* 0x000fe80003f06270 */
[----:B------:R-:W1:Y:S01]  /*55b0*/  LDC.64 R8, c[0x0][0xb18] ;  /* 0x0002c600ff087b82 */ /* 0x000e620000000a00 */
[----:B------:R-:W-:Y:S01]  /*55c0*/  PRMT R0, RZ, 0x654, R0 ;  /* 0x00000654ff007816 */ /* 0x000fe20000000000 */
[----:B------:R-:W-:Y:S01]  /*55d0*/  @!PT LDS RZ, [RZ] ;  /* 0x00000000fffff984 */ /* 0x000fe20000000800 */
[----:B------:R-:W-:Y:S01]  /*55e0*/  @!PT LDS RZ, [RZ] ;  /* 0x00000000fffff984 */ /* 0x000fe20000000800 */
[----:B------:R-:W-:Y:S01]  /*55f0*/  @!PT LDS RZ, [RZ] ;  /* 0x00000000fffff984 */ /* 0x000fe20000000800 */
[----:B------:R-:W-:Y:S01]  /*5600*/  @!PT LDS RZ, [RZ] ;  /* 0x00000000fffff984 */ /* 0x000fe20000000800 */
[----:B------:R2:W-:Y:S06]  /*5610*/  MEMBAR.ALL.CTA ;  /* 0x0000000000007992 */ /* 0x0005ec0000008000 */
[----:B--2---:R-:W2:Y:S01]  /*5620*/  FENCE.VIEW.ASYNC.S ;  /* 0x00000000000073c6 */ /* 0x004ea20000000000 */
[----:B------:R-:W1:Y:S08]  /*5630*/  @!P1 LDC R12, c[0x0][0xb20] ;  /* 0x0002c800ff0c9b82 */ /* 0x000e700000000800 */
[----:B------:R-:W1:Y:S01]  /*5640*/  @!P1 LDC R7, c[0x0][0xb0c] ;  /* 0x0002c300ff079b82 */ /* 0x000e620000000800 */
[----:B--2---:R2:W-:Y:S01]  /*5650*/  SYNCS.ARRIVE.TRANS64.RED.A1T0 RZ, [R0+URZ], RZ ;  /* 0x000000ff00ff79a7 */ /* 0x0045e200081004ff */
[----:B---3--:R-:W-:Y:S04]  /*5660*/  LOP3.LUT P4, RZ, R34, 0x1, RZ, 0xc0, !PT ;  /* 0x0000000122ff7812 */ /* 0x008fe8000788c0ff */
[----:B------:R-:W-:Y:S09]  /*5670*/  P2R R62, PR, RZ, 0x10 ;  /* 0x00000010ff3e7803 */ /* 0x000ff20000000000 */
[----:B------:R-:W-:Y:S02]  /*5680*/  @P4 MOV R26, R32 ;  /* 0x00000020001a4202 */ /* 0x000fe40000000f00 */
[----:B------:R-:W-:Y:S01]  /*5690*/  @P4 LOP3.LUT R25, R33, 0xffff, RZ, 0xc0, !PT ;  /* 0x0000ffff21194812 */ /* 0x000fe200078ec0ff */
[----:B--2-4-:R-:W-:Y:S06]  /*56a0*/  @!P0 BRA `(.L_x_98) ;  /* 0x0000000000a48947 */ /* 0x014fec0003800000 */
[-C--:B------:R-:W-:Y:S01]  /*56b0*/  IMAD.HI.U32 R0, R51, R19.reuse, RZ ;  /* 0x0000001333007227 */ /* 0x080fe200078e00ff */
[----:B------:R-:W-:Y:S02]  /*56c0*/  ISETP.NE.AND P0, PT, R18, 0x1, PT ;  /* 0x000000011200780c */ /* 0x000fe40003f05270 */
[----:B------:R-:W-:Y:S01]  /*56d0*/  ISETP.NE.AND P2, PT, R22, 0x1, PT ;  /* 0x000000011600780c */ /* 0x000fe20003f45270 */
[----:B------:R-:W-:Y:S01]  /*56e0*/  IMAD.HI.U32 R4, R52, R44, RZ ;  /* 0x0000002c34047227 */ /* 0x000fe200078e00ff */
[----:B------:R-:W-:Y:S02]  /*56f0*/  SHF.R.U32.HI R0, RZ, R50, R0 ;  /* 0x00000032ff007219 */ /* 0x000fe40000011600 */
[----:B------:R-:W-:Y:S01]  /*5700*/  ISETP.NE.AND P3, PT, R24, 0x1, PT ;  /* 0x000000011800780c */ /* 0x000fe20003f65270 */
[----:B------:R-:W-:Y:S01]  /*5710*/  IMAD.HI.U32 R6, R25, R19, RZ ;  /* 0x0000001319067227 */ /* 0x000fe200078e00ff */
[-C--:B------:R-:W-:Y:S02]  /*5720*/  SHF.R.U32.HI R4, RZ, R45.reuse, R4 ;  /* 0x0000002dff047219 */ /* 0x080fe40000011604 */
        /* <DEDUP_REMOVED lines=14> */
[C---:B------:R-:W-:Y:S03]  /*5810*/  IMAD.HI.U32 R0, R3.reuse, R16, RZ ;  /* 0x0000001003007227 */ /* 0x040fe600078e00ff */
[C---:B------:R-:W-:Y:S02]  /*5820*/  ISETP.GE.OR P0, PT, R2.reuse, R5, P0 ;  /* 0x000000050200720c */ /* 0x040fe40000706670 */
[----:B------:R-:W-:Y:S04]  /*5830*/  SHF.R.U32.HI R0, RZ, R17, R0 ;  /* 0x00000011ff007219 */ /* 0x000fe80000011600 */
[C---:B------:R-:W-:Y:S05]  /*5840*/  SEL R6, R3.reuse, R0, !P2 ;  /* 0x0000000003067207 */ /* 0x040fea0005000000 */
        /* <DEDUP_REMOVED lines=14> */
[----:B------:R-:W-:Y:S07]  /*5930*/  IMAD R25, R3, R18, R25 ;  /* 0x0000001203197224 */ /* 0x000fee00078e0219 */
.L_x_98:
[----:B------:R-:W-:Y:S01]  /*5940*/  @!P1 IMAD.HI.U32 R0, R26, R10, RZ ;  /* 0x0000000a1a009227 */ /* 0x000fe200078e00ff */
[----:B-1----:R-:W-:Y:S01]  /*5950*/  @!P1 ISETP.NE.AND P0, PT, R8, 0x1, PT ;  /* 0x000000010800980c */ /* 0x002fe20003f05270 */
[----:B------:R-:W-:Y:S01]  /*5960*/  ULOP3.LUT UP0, URZ, UR44, 0x90, URZ, 0xc0, !UPT ;  /* 0x000000902cff7892 */ /* 0x000fe2000f80c0ff */
[----:B------:R-:W-:Y:S01]  /*5970*/  @!P1 ISETP.NE.AND P2, PT, R7, 0x1, PT ;  /* 0x000000010700980c */ /* 0x000fe20003f45270 */
[----:B------:R-:W-:Y:S01]  /*5980*/  @!P1 IMAD.HI.U32 R2, R25, R9, RZ ;  /* 0x0000000919029227 */ /* 0x000fe200078e00ff */
[----:B------:R-:W-:Y:S02]  /*5990*/  @!P1 SHF.R.U32.HI R0, RZ, R11, R0 ;  /* 0x0000000bff009219 */ /* 0x000fe40000011600 */
[----:B------:R-:W-:Y:S01]  /*59a0*/  @P4 SHF.R.U32.HI R54, RZ, 0x10, R33 ;  /* 0x00000010ff364819 */ /* 0x000fe20000011621 */
[----:B------:R-:W-:Y:S01]  /*59b0*/  VIADD R63, R63, 0x1 ;  /* 0x000000013f3f7836 */ /* 0x000fe20000000000 */
[----:B------:R-:W-:Y:S02]  /*59c0*/  @!P1 SHF.R.U32.HI R2, RZ, R12, R2 ;  /* 0x0000000cff029219 */ /* 0x000fe40000011602 */
[----:B------:R-:W-:Y:S02]  /*59d0*/  @!P1 SEL R3, R26, R0, !P2 ;  /* 0x000000001a039207 */ /* 0x000fe40005000000 */
[----:B------:R-:W-:Y:S05]  /*59e0*/  @!P1 SEL R2, R25, R2, !P0 ;  /* 0x0000000219029207 */ /* 0x000fea0004000000 */
[----:B------:R-:W-:Y:S02]  /*59f0*/  @!P1 IMAD.IADD R0, R2, 0x1, -R3 ;  /* 0x0000000102009824 */ /* 0x000fe400078e0a03 */
[----:B------:R-:W-:Y:S02]  /*5a00*/  @!P1 IMAD.IADD R2, R3, 0x1, -R2 ;  /* 0x0000000103029824 */ /* 0x000fe400078e0a02 */
[----:B------:R-:W-:Y:S02]  /*5a10*/  @!P1 IMAD R26, R0, R7, R26 ;  /* 0x00000007001a9224 */ /* 0x000fe400078e021a */
[----:B------:R-:W-:Y:S01]  /*5a20*/  @!P1 IMAD R25, R2, R8, R25 ;  /* 0x0000000802199224 */ /* 0x000fe200078e0219 */
[----:B------:R-:W-:Y:S06]  /*5a30*/  BRA.U !UP0, `(.L_x_99) ;  /* 0x00000001087c7547 */ /* 0x000fec000b800000 */
[----:B------:R-:W1:Y:S01]  /*5a40*/  LDCU.64 UR8, c[0x4][0x80] ;  /* 0x01001000ff0877ac */ /* 0x000e620008000a00 */
[----:B------:R-:W-:Y:S01]  /*5a50*/  MOV R2, 0x0 ;  /* 0x0000000000027802 */ /* 0x000fe20000000f00 */
[----:B------:R-:W-:Y:S02]  /*5a60*/  HFMA2 R12, -RZ, RZ, 0, 5.9604644775390625e-08 ;  /* 0x00000001ff0c7431 */ /* 0x000fe400000001ff */
[----:B------:R-:W-:Y:S01]  /*5a70*/  IMAD.MOV.U32 R8, RZ, RZ, 0x70 ;  /* 0x00000070ff087424 */ /* 0x000fe200078e00ff */
[----:B------:R2:W3:Y:S01]  /*5a80*/  LDC.64 R14, c[0x4][R2] ;  /* 0x01000000020e7b82 */ /* 0x0004e20000000a00 */
[----:B------:R-:W4:Y:S01]  /*5a90*/  LDCU.64 UR6, c[0x4][0x88] ;  /* 0x01001100ff0677ac */ /* 0x000f220008000a00 */
[----:B------:R-:W-:Y:S01]  /*5aa0*/  IMAD.MOV.U32 R13, RZ, RZ, RZ ;  /* 0x000000ffff0d7224 */ /* 0x000fe200078e00ff */
[----:B------:R-:W2:Y:S01]  /*5ab0*/  LDCU.64 UR4, c[0x4][0x8] ;  /* 0x01000100ff0477ac */ /* 0x000ea20008000a00 */
[----:B-1----:R-:W-:Y:S01]  /*5ac0*/  MOV R5, UR9 ;  /* 0x0000000900057c02 */ /* 0x002fe20008000f00 */
[----:B------:R-:W-:Y:S01]  /*5ad0*/  IMAD.U32 R4, RZ, RZ, UR8 ;  /* 0x00000008ff047e24 */ /* 0x000fe2000f8e00ff */
[----:B----4-:R-:W-:Y:S01]  /*5ae0*/  MOV R7, UR7 ;  /* 0x0000000700077c02 */ /* 0x010fe20008000f00 */
[----:B------:R-:W-:Y:S01]  /*5af0*/  IMAD.U32 R6, RZ, RZ, UR6 ;  /* 0x00000006ff067e24 */ /* 0x000fe2000f8e00ff */
[----:B--2---:R-:W-:Y:S01]  /*5b00*/  MOV R11, UR5 ;  /* 0x00000005000b7c02 */ /* 0x004fe20008000f00 */
[----:B------:R-:W-:Y:S02]  /*5b10*/  IMAD.U32 R10, RZ, RZ, UR4 ;  /* 0x00000004ff0a7e24 */ /* 0x000fe4000f8e00ff */
[----:B------:R-:W-:Y:S07]  /*5b20*/  LEPC R20, `(.L_x_100) ;  /* 0x000000001014794e */ /* 0x000fee0000000000 */
[----:B---3-5:R-:W-:Y:S05]  /*5b30*/  CALL.ABS.NOINC R14 ;  /* 0x000000000e007343 */ /* 0x028fea0003c00000 */
.L_x_100:
[----:B------:R-:W1:Y:S01]  /*5b40*/  LDCU.64 UR8, c[0x4][0x80] ;  /* 0x01001000ff0877ac */ /* 0x000e620008000a00 */
[----:B------:R-:W2:Y:S01]  /*5b50*/  LDC.64 R2, c[0x4][R2] ;  /* 0x0100000002027b82 */ /* 0x000ea20000000a00 */
[----:B------:R-:W-:Y:S02]  /*5b60*/  HFMA2 R12, -RZ, RZ, 0, 5.9604644775390625e-08 ;  /* 0x00000001ff0c7431 */ /* 0x000fe400000001ff */
[----:B------:R-:W-:Y:S02]  /*5b70*/  IMAD.MOV.U32 R8, RZ, RZ, 0x70 ;  /* 0x00000070ff087424 */ /* 0x000fe400078e00ff */
[----:B------:R-:W-:Y:S01]  /*5b80*/  IMAD.MOV.U32 R13, RZ, RZ, RZ ;  /* 0x000000ffff0d7224 */ /* 0x000fe200078e00ff */
[----:B------:R-:W3:Y:S01]  /*5b90*/  LDCU.64 UR6, c[0x4][0x88] ;  /* 0x01001100ff0677ac */ /* 0x000ee20008000a00 */
[----:B------:R-:W4:Y:S01]  /*5ba0*/  LDCU.64 UR4, c[0x4][0x8] ;  /* 0x01000100ff0477ac */ /* 0x000f220008000a00 */
[----:B-1----:R-:W-:Y:S02]  /*5bb0*/  MOV R4, UR8 ;  /* 0x0000000800047c02 */ /* 0x002fe40008000f00 */
[----:B------:R-:W-:Y:S02]  /*5bc0*/  MOV R5, UR9 ;  /* 0x0000000900057c02 */ /* 0x000fe40008000f00 */
[----:B---3--:R-:W-:Y:S01]  /*5bd0*/  MOV R7, UR7 ;  /* 0x0000000700077c02 */ /* 0x008fe20008000f00 */
[----:B------:R-:W-:Y:S01]  /*5be0*/  IMAD.U32 R6, RZ, RZ, UR6 ;  /* 0x00000006ff067e24 */ /* 0x000fe2000f8e00ff */
[----:B----4-:R-:W-:Y:S01]  /*5bf0*/  MOV R11, UR5 ;  /* 0x00000005000b7c02 */ /* 0x010fe20008000f00 */
[----:B------:R-:W-:Y:S02]  /*5c00*/  IMAD.U32 R10, RZ, RZ, UR4 ;  /* 0x00000004ff0a7e24 */ /* 0x000fe4000f8e00ff */
[----:B------:R-:W-:Y:S07]  /*5c10*/  LEPC R20, `(.L_x_99) ;  /* 0x000000001014794e */ /* 0x000fee0000000000 */
[----:B--2---:R-:W-:Y:S05]  /*5c20*/  CALL.ABS.NOINC R2 ;  /* 0x0000000002007343 */ /* 0x004fea0003c00000 */
.L_x_99:
[----:B------:R-:W-:Y:S01]  /*5c30*/  ISETP.NE.U32.AND P2, PT, R42, RZ, PT ;  /* 0x000000ff2a00720c */ /* 0x000fe20003f45070 */
[----:B------:R-:W-:Y:S01]  /*5c40*/  UISETP.NE.AND UP1, UPT, UR45, URZ, UPT ;  /* 0x000000ff2d00728c */ /* 0x000fe2000bf25270 */
[----:B------:R-:W-:Y:S02]  /*5c50*/  ISETP.NE.U32.AND P4, PT, R38, RZ, PT ;  /* 0x000000ff2600720c */ /* 0x000fe40003f85070 */
[----:B------:R-:W-:Y:S02]  /*5c60*/  ISETP.NE.AND.EX P2, PT, R43, RZ, PT, P2 ;  /* 0x000000ff2b00720c */ /* 0x000fe40003f45320 */
[----:B------:R-:W-:Y:S02]  /*5c70*/  PLOP3.LUT P1, PT, PT, PT, PT, 0x8, 0x80 ;  /* 0x000000000080781c */ /* 0x000fe40003f2e170 */
[----:B------:R-:W-:Y:S02]  /*5c80*/  PLOP3.LUT P0, PT, PT, PT, UP1, 0x80, 0x8 ;  /* 0x000000000008781c */ /* 0x000fe40003f0f018 */
[----:B------:R-:W-:Y:S02]  /*5c90*/  ISETP.NE.AND.EX P4, PT, R39, RZ, PT, P4 ;  /* 0x000000ff2700720c */ /* 0x000fe40003f85340 */
[----:B------:R-:W1:Y:S09]  /*5ca0*/  @UP1 LDCU.64 UR4, c[0x0][0x888] ;  /* 0x00011100ff0417ac */ /* 0x000e720008000a00 */
[----:B------:R-:W-:Y:S01]  /*5cb0*/  @P0 PLOP3.LUT P1, PT, P2, PT, PT, 0x80, 0x8 ;  /* 0x000000000008081c */ /* 0x000fe2000172f070 */
[----:B-1----:R-:W-:Y:S04]  /*5cc0*/  @UP1 UISETP.NE.U32.AND UP0, UPT, UR4, URZ, UPT ;  /* 0x000000ff0400128c */ /* 0x002fe8000bf05070 */
[----:B------:R-:W-:Y:S04]  /*5cd0*/  @UP1 UISETP.NE.AND.EX UP0, UPT, UR5, URZ, UPT, UP0 ;  /* 0x000000ff0500128c */ /* 0x000fe8000bf05300 */
[----:B------:R-:W-:Y:S01]  /*5ce0*/  @UP1 USEL UR4, URZ, 0xffffffff, UP0 ;  /* 0xffffffffff041887 */ /* 0x000fe20008000000 */
[----:B------:R-:W-:Y:S11]  /*5cf0*/  @!P2 BRA `(.L_x_101) ;  /* 0x00000000002ca947 */ /* 0x000ff60003800000 */
[----:B------:R-:W-:Y:S01]  /*5d00*/  ISETP.NE.U32.AND P3, PT, R40, RZ, PT ;  /* 0x000000ff2800720c */ /* 0x000fe20003f65070 */
[----:B------:R-:W-:Y:S03]  /*5d10*/  IMAD.MOV.U32 R49, RZ, RZ, 0x1 ;  /* 0x00000001ff317424 */ /* 0x000fe600078e00ff */
[----:B------:R-:W-:Y:S11]  /*5d20*/  ISETP.NE.AND.EX P3, PT, R41, RZ, PT, P3 ;  /* 0x000000ff2900720c */ /* 0x000ff60003f65330 */
[----:B------:R-:W-:Y:S02]  /*5d30*/  @!UPT UIADD3 URZ, UPT, UPT, URZ, URZ, URZ ;  /* 0x000000fffffff290 */ /* 0x000fe4000fffe0ff */
[----:B------:R-:W1:Y:S01]  /*5d40*/  @P3 LDC.64 R2, c[0x0][0x888] ;  /* 0x00022200ff023b82 */ /* 0x000e620000000a00 */
[----:B------:R-:W-:Y:S04]  /*5d50*/  @P3 IMAD R0, R42, UR36, RZ ;  /* 0x000000242a003c24 */ /* 0x000fe8000f8e02ff */
[----:B-1----:R-:W-:Y:S04]  /*5d60*/  @P3 IMAD.WIDE R2, R0, 0x4, R2 ;  /* 0x0000000400023825 */ /* 0x002fe800078e0202 */
[----:B------:R-:W-:Y:S01]  /*5d70*/  HFMA2 R0, -RZ, RZ, 0, 5.9604644775390625e-08 ;  /* 0x00000001ff007431 */ /* 0x000fe200000001ff */
[----:B-----5:R1:W5:Y:S04]  /*5d80*/  @P3 LDG.E R30, desc[UR40][R2.64] ;  /* 0x00000028021e3981 */ /* 0x020368000c1e1900 */
[----:B------:R-:W-:Y:S01]  /*5d90*/  @!P3 PRMT R49, R0, 0x7610, R49 ;  /* 0x000076100031b816 */ /* 0x000fe20000000031 */
[----:B-1----:R-:W2:Y:S06]  /*5da0*/  @!P3 LDC R30, c[0x0][0x880] ;  /* 0x00022000ff1ebb82 */ /* 0x002eac0000000800 */
.L_x_101:
[----:B------:R-:W-:Y:S05]  /*5db0*/  @!P4 BRA `(.L_x_102) ;  /* 0x000000000020c947 */ /* 0x000fea0003800000 */
[----:B------:R-:W-:Y:S04]  /*5dc0*/  ISETP.NE.U32.AND P3, PT, R36, RZ, PT ;  /* 0x000000ff2400720c */ /* 0x000fe80003f65070 */
[----:B------:R-:W-:Y:S11]  /*5dd0*/  ISETP.NE.AND.EX P3, PT, R37, RZ, PT, P3 ;  /* 0x000000ff2500720c */ /* 0x000ff60003f65330 */
[----:B------:R-:W-:Y:S02]  /*5de0*/  @!UPT UIADD3 URZ, UPT, UPT, URZ, URZ, URZ ;  /* 0x000000fffffff290 */ /* 0x000fe4000fffe0ff */
[----:B------:R-:W1:Y:S01]  /*5df0*/  @P3 LDC.64 R2, c[0x0][0x8a8] ;  /* 0x00022a00ff023b82 */ /* 0x000e620000000a00 */
[----:B------:R-:W-:Y:S04]  /*5e00*/  @P3 IMAD R0, R38, UR36, RZ ;  /* 0x0000002426003c24 */ /* 0x000fe8000f8e02ff */
[----:B-1----:R-:W-:Y:S05]  /*5e10*/  @P3 IMAD.WIDE R2, R0, 0x4, R2 ;  /* 0x0000000400023825 */ /* 0x002fea00078e0202 */
[----:B-----5:R1:W5:Y:S02]  /*5e20*/  @P3 LDG.E R29, desc[UR40][R2.64] ;  /* 0x00000028021d3981 */ /* 0x020364000c1e1900 */
[----:B-1----:R-:W3:Y:S02]  /*5e30*/  @!P3 LDC R29, c[0x0][0x8a0] ;  /* 0x00022800ff1dbb82 */ /* 0x002ee40000000800 */
.L_x_102:
[----:B--2--5:R-:W-:Y:S01]  /*5e40*/  @P0 FSETP.NEU.AND P4, PT, R30, RZ, PT ;  /* 0x000000ff1e00020b */ /* 0x024fe20003f8d000 */
[----:B------:R-:W-:Y:S01]  /*5e50*/  IMAD.U32 R0, RZ, RZ, UR4 ;  /* 0x00000004ff007e24 */ /* 0x000fe2000f8e00ff */
[----:B------:R-:W-:Y:S01]  /*5e60*/  @P0 LOP3.LUT P3, RZ, R49, 0xff, RZ, 0xc0, !PT ;  /* 0x000000ff31ff0812 */ /* 0x000fe2000786c0ff */
[----:B------:R-:W-:Y:S01]  /*5e70*/  IMAD.SHL.U32 R66, R56, 0x800, RZ ;  /* 0x0000080038427824 */ /* 0x000fe200078e00ff */
[----:B------:R-:W-:Y:S01]  /*5e80*/  @P0 SEL R2, RZ, 0xffffffff, P4 ;  /* 0xffffffffff020807 */ /* 0x000fe20002000000 */
[----:B------:R-:W-:Y:S01]  /*5e90*/  BSSY B1, `(.L_x_103) ;  /* 0x000002e000017945 */ /* 0x000fe20003800000 */
[----:B------:R-:W-:Y:S02]  /*5ea0*/  LOP3.LUT R4, R59, 0x1, RZ, 0x3c, !PT ;  /* 0x000000013b047812 */ /* 0x000fe400078e3cff */
[----:B------:R-:W-:Y:S02]  /*5eb0*/  CS2R R34, SRZ ;  /* 0x0000000000227805 */ /* 0x000fe4000001ff00 */
[----:B------:R-:W-:Y:S02]  /*5ec0*/  @P1 SEL R2, R0, R2, !P3 ;  /* 0x0000000200021207 */ /* 0x000fe40005800000 */
[----:B------:R-:W-:Y:S02]  /*5ed0*/  CS2R R32, SRZ ;  /* 0x0000000000207805 */ /* 0x000fe4000001ff00 */
[----:B------:R-:W-:Y:S02]  /*5ee0*/  LEA R3, R56, UR42, 0x3 ;  /* 0x0000002a38037c11 */ /* 0x000fe4000f8e18ff */
[----:B------:R-:W-:Y:S02]  /*5ef0*/  @P0 LOP3.LUT R2, R2, 0x1, RZ, 0xc0, !PT ;  /* 0x0000000102020812 */ /* 0x000fe400078ec0ff */
[C---:B------:R-:W-:Y:S02]  /*5f00*/  LEA R67, R27.reuse, UR42, 0x3 ;  /* 0x0000002a1b437c11 */ /* 0x040fe4000f8e18ff */
[----:B------:R-:W-:Y:S02]  /*5f10*/  ISETP.NE.U32.OR P5, PT, R2, 0x1, !P0 ;  /* 0x000000010200780c */ /* 0x000fe400047a5470 */
[----:B------:R-:W-:Y:S02]  /*5f20*/  SHF.L.U32 R5, R58, 0x1f, RZ ;  /* 0x0000001f3a057819 */ /* 0x000fe400000006ff */
[C---:B------:R-:W-:Y:S02]  /*5f30*/  LEA.HI R2, R27.reuse, R27, RZ, 0x1 ;  /* 0x0000001b1b027211 */ /* 0x040fe400078f08ff */
[----:B------:R-:W-:Y:S02]  /*5f40*/  PLOP3.LUT P4, PT, PT, PT, PT, 0x8, 0x80 ;  /* 0x000000000080781c */ /* 0x000fe40003f8e170 */
[----:B------:R-:W-:Y:S02]  /*5f50*/  P2R R64, PR, RZ, 0x20 ;  /* 0x00000020ff407803 */ /* 0x000fe40000000000 */
[----:B------:R-:W-:Y:S03]  /*5f60*/  IADD3 R65, PT, PT, R66, UR42, R60 ;  /* 0x0000002a42417c10 */ /* 0x000fe6000fffe03c */
[----:B------:R-:W-:Y:S04]  /*5f70*/  @P5 SHF.L.U32 R0, R4, 0x1f, RZ ;  /* 0x0000001f04005819 */ /* 0x000fe800000006ff */
[----:B------:R1:W2:Y:S01]  /*5f80*/  @P5 SYNCS.PHASECHK.TRANS64.TRYWAIT P0, [R3+URZ+0x160], R0 ;  /* 0x00016000030055a7 */ /* 0x0002a200080011ff */
[----:B------:R4:W3:Y:S01]  /*5f90*/  SYNCS.PHASECHK.TRANS64.TRYWAIT P3, [R67+URZ+0x1b0], R5 ;  /* 0x0001b005430075a7 */ /* 0x0008e200080611ff */
[C---:B-1----:R-:W-:Y:S01]  /*5fa0*/  IMAD.SHL.U32 R0, R2.reuse, 0x8, RZ ;  /* 0x0000000802007824 */ /* 0x042fe200078e00ff */
[----:B------:R-:W-:Y:S04]  /*5fb0*/  LOP3.LUT R2, R2, 0xffe, RZ, 0xc0, !PT ;  /* 0x00000ffe02027812 */ /* 0x000fe800078ec0ff */
[----:B------:R-:W-:Y:S01]  /*5fc0*/  LOP3.LUT R0, R0, 0xfffffff0, RZ, 0xc0, !PT ;  /* 0xfffffff000007812 */ /* 0x000fe200078ec0ff */
[----:B------:R-:W-:Y:S04]  /*5fd0*/  IMAD.IADD R2, R27, 0x1, -R2 ;  /* 0x000000011b027824 */ /* 0x000fe800078e0a02 */
[----:B------:R-:W-:Y:S04]  /*5fe0*/  IMAD.IADD R0, R28, 0x1, R0 ;  /* 0x000000011c007824 */ /* 0x000fe800078e0200 */
[----:B------:R-:W-:Y:S01]  /*5ff0*/  IMAD R2, R2, 0x100000, R0 ;  /* 0x0010000002027824 */ /* 0x000fe200078e0200 */
[----:B--2---:R-:W-:Y:S01]  /*6000*/  @P5 PLOP3.LUT P4, PT, P0, PT, PT, 0x8, 0x80 ;  /* 0x000000000080581c */ /* 0x004fe2000078e170 */
[----:B------:R-:W-:Y:S01]  /*6010*/  @!UPT UIADD3 URZ, UPT, UPT, URZ, URZ, URZ ;  /* 0x000000fffffff290 */ /* 0x000fe2000fffe0ff */
[----:B---34-:R-:W-:Y:S11]  /*6020*/  @!P5 BRA `(.L_x_104) ;  /* 0x000000000050d947 */ /* 0x018ff60003800000 */
[----:B------:R-:W-:Y:S01]  /*6030*/  ISETP.NE.U32.AND P0, PT, RZ, UR38, PT ;  /* 0x00000026ff007c0c */ /* 0x000fe2000bf05070 */
[----:B------:R-:W-:Y:S01]  /*6040*/  BSSY B0, `(.L_x_105) ;  /* 0x000000f000007945 */ /* 0x000fe20003800000 */
[----:B------:R-:W-:Y:S01]  /*6050*/  FSETP.NEU.AND P1, PT, R30, RZ, PT ;  /* 0x000000ff1e00720b */ /* 0x000fe20003f2d000 */
[----:B------:R-:W-:Y:S01]  /*6060*/  IMAD.MOV.U32 R34, RZ, RZ, RZ ;  /* 0x000000ffff227224 */ /* 0x000fe200078e00ff */
[----:B------:R-:W-:Y:S02]  /*6070*/  ISETP.NE.AND.EX P0, PT, RZ, UR39, PT, P0 ;  /* 0x00000027ff007c0c */ /* 0x000fe4000bf05300 */
[----:B------:R-:W-:Y:S02]  /*6080*/  SEL R0, RZ, 0xffffffff, P1 ;  /* 0xffffffffff007807 */ /* 0x000fe40000800000 */
[----:B------:R-:W-:Y:S02]  /*6090*/  LOP3.LUT P1, RZ, R49, 0xff, RZ, 0xc0, !PT ;  /* 0x000000ff31ff7812 */ /* 0x000fe4000782c0ff */
[----:B------:R-:W-:Y:S04]  /*60a0*/  SEL R6, RZ, 0xffffffff, P0 ;  /* 0xffffffffff067807 */ /* 0x000fe80000000000 */
[----:B------:R-:W-:Y:S04]  /*60b0*/  @P2 SEL R0, R6, R0, !P1 ;  /* 0x0000000006002207 */ /* 0x000fe80004800000 */
[----:B------:R-:W-:Y:S04]  /*60c0*/  LOP3.LUT R0, R0, 0x1, RZ, 0xc0, !PT ;  /* 0x0000000100007812 */ /* 0x000fe800078ec0ff */
[----:B------:R-:W-:Y:S01]  /*60d0*/  ISETP.NE.U32.AND P0, PT, R0, 0x1, PT ;  /* 0x000000010000780c */ /* 0x000fe20003f05070 */
[----:B------:R-:W-:Y:S01]  /*60e0*/  @!UPT UIADD3 URZ, UPT, UPT, URZ, URZ, URZ ;  /* 0x000000fffffff290 */ /* 0x000fe2000fffe0ff */
[----:B------:R-:W-:Y:S11]  /*60f0*/  @!P4 BRA `(.L_x_106) ;  /* 0x00000000000cc947 */ /* 0x000ff60003800000 */
[----:B------:R-:W-:Y:S04]  /*6100*/  SHF.L.U32 R4, R4, 0x1f, RZ ;  /* 0x0000001f04047819 */ /* 0x000fe800000006ff */
[----:B------:R-:W1:Y:S02]  /*6110*/  SYNCS.PHASECHK.TRANS64.TRYWAIT P1, [R3+URZ+0x160], R4 ;  /* 0x00016004030075a7 */ /* 0x000e6400080211ff */
[----:B-1----:R-:W-:Y:S05]  /*6120*/  @!P1 BRA `(.L_x_107) ;  /* 0x0000001800049947 */ /* 0x002fea0003800000 */
.L_x_106:
[----:B------:R-:W-:Y:S05]  /*6130*/  BSYNC B0 ;  /* 0x0000000000007941 */ /* 0x000fea0003800000 */
.L_x_105:
[----:B------:R-:W-:Y:S01]  /*6140*/  CS2R R32, SRZ ;  /* 0x0000000000207805 */ /* 0x000fe2000001ff00 */
[----:B------:R-:W-:Y:S05]  /*6150*/  @P0 WARPSYNC.ALL ;  /* 0x0000000000000948 */ /* 0x000fea0003800000 */
[----:B------:R2:W3:Y:S02]  /*6160*/  @P0 LDSM.16.M88.4 R32, [R65+0x300] ;  /* 0x000300004120083b */ /* 0x0004e40000000200 */
.L_x_104:
[----:B------:R-:W-:Y:S05]  /*6170*/  BSYNC B1 ;  /* 0x0000000000017941 */ /* 0x000fea0003800000 */
.L_x_103:
[----:B------:R-:W-:Y:S04]  /*6180*/  SHF.R.U32.HI R0, RZ, 0x15, R2 ;  /* 0x00000015ff007819 */ /* 0x000fe80000011602 */
[----:B------:R-:W-:Y:S01]  /*6190*/  LOP3.LUT P0, RZ, R0, 0x3, R53, 0x48, !PT ;  /* 0x0000000300ff7812 */ /* 0x000fe20007804835 */
[----:B------:R-:W-:Y:S01]  /*61a0*/  @!UPT UIADD3 URZ, UPT, UPT, URZ, URZ, URZ ;  /* 0x000000fffffff290 */ /* 0x000fe2000fffe0ff */
[----:B------:R-:W-:Y:S11]  /*61b0*/  @P3 BRA `(.L_x_108) ;  /* 0x0000000000083947 */ /* 0x000ff60003800000 */
[----:B------:R-:W4:Y:S02]  /*61c0*/  SYNCS.PHASECHK.TRANS64.TRYWAIT P1, [R67+URZ+0x1b0], R5 ;  /* 0x0001b005430075a7 */ /* 0x000f2400080211ff */
[----:B----4-:R-:W-:Y:S05]  /*61d0*/  @!P1 BRA `(.L_x_109) ;  /* 0x0000001400ec9947 */ /* 0x010fea0003800000 */
.L_x_108:
[----:B------:R-:W-:Y:S05]  /*61e0*/  @!P0 BRA `(.L_x_110) ;  /* 0x0000000000408947 */ /* 0x000fea0003800000 */
[----:B------:R-:W4:Y:S01]  /*61f0*/  LDCU.64 UR8, c[0x4][0x70] ;  /* 0x01000e00ff0877ac */ /* 0x000f220008000a00 */
[----:B------:R-:W-:Y:S01]  /*6200*/  MOV R15, 0x0 ;  /* 0x00000000000f7802 */ /* 0x000fe20000000f00 */
[----:B------:R-:W-:Y:S02]  /*6210*/  HFMA2 R12, -RZ, RZ, 0, 5.9604644775390625e-08 ;  /* 0x00000001ff0c7431 */ /* 0x000fe400000001ff */
[----:B------:R-:W-:Y:S02]  /*6220*/  IMAD.MOV.U32 R8, RZ, RZ, 0x192 ;  /* 0x00000192ff087424 */ /* 0x000fe400078e00ff */
[----:B------:R-:W-:Y:S01]  /*6230*/  IMAD.MOV.U32 R13, RZ, RZ, RZ ;  /* 0x000000ffff0d7224 */ /* 0x000fe200078e00ff */
[----:B------:R-:W5:Y:S01]  /*6240*/  LDCU.64 UR6, c[0x4][0x78] ;  /* 0x01000f00ff0677ac */ /* 0x000f620008000a00 */
[----:B------:R-:W2:Y:S01]  /*6250*/  LDC.64 R14, c[0x4][R15] ;  /* 0x010000000f0e7b82 */ /* 0x000ea20000000a00 */
[----:B------:R-:W3:Y:S01]  /*6260*/  LDCU.64 UR4, c[0x4][0x10] ;  /* 0x01000200ff0477ac */ /* 0x000ee20008000a00 */
[----:B----4-:R-:W-:Y:S01]  /*6270*/  MOV R5, UR9 ;  /* 0x0000000900057c02 */ /* 0x010fe20008000f00 */
[----:B-1----:R-:W-:Y:S01]  /*6280*/  IMAD.U32 R4, RZ, RZ, UR8 ;  /* 0x00000008ff047e24 */ /* 0x002fe2000f8e00ff */
[----:B-----5:R-:W-:Y:S01]  /*6290*/  MOV R7, UR7 ;  /* 0x0000000700077c02 */ /* 0x020fe20008000f00 */
[----:B------:R-:W-:Y:S01]  /*62a0*/  IMAD.U32 R6, RZ, RZ, UR6 ;  /* 0x00000006ff067e24 */ /* 0x000fe2000f8e00ff */
[----:B---3--:R-:W-:Y:S01]  /*62b0*/  MOV R11, UR5 ;  /* 0x00000005000b7c02 */ /* 0x008fe20008000f00 */
[----:B------:R-:W-:Y:S02]  /*62c0*/  IMAD.U32 R10, RZ, RZ, UR4 ;  /* 0x00000004ff0a7e24 */ /* 0x000fe4000f8e00ff */
[----:B------:R-:W-:Y:S07]  /*62d0*/  LEPC R20, `(.L_x_110) ;  /* 0x000000001014794e */ /* 0x000fee0000000000 */
[----:B--2---:R-:W-:Y:S05]  /*62e0*/  CALL.ABS.NOINC R14 ;  /* 0x000000000e007343 */ /* 0x004fea0003c00000 */
.L_x_110:
[----:B------:R-:W-:Y:S01]  /*62f0*/  ISETP.NE.AND P0, PT, R61, RZ, PT ;  /* 0x000000ff3d00720c */ /* 0x000fe20003f05270 */
[----:B------:R-:W-:Y:S05]  /*6300*/  WARPSYNC.ALL ;  /* 0x0000000000007948 */ /* 0x000fea0003800000 */
[----:B------:R-:W-:Y:S01]  /*6310*/  R2UR UR4, R2 ;  /* 0x00000000020472ca */ /* 0x000fe200000e0000 */
[--C-:B---3--:R-:W-:Y:S01]  /*6320*/  HADD2.F32 R0, -RZ, R32.reuse.H0_H0 ;  /* 0x20000020ff007230 */ /* 0x108fe20000004100 */
[----:B------:R-:W-:Y:S01]  /*6330*/  R2UR UR5, R67 ;  /* 0x00000000430572ca */ /* 0x000fe200000e0000 */
[----:B------:R-:W-:Y:S01]  /*6340*/  HADD2.F32 R2, -RZ, R32.H1_H1 ;  /* 0x30000020ff027230 */ /* 0x000fe20000004100 */
[----:B------:R-:W-:Y:S01]  /*6350*/  BSSY.RECONVERGENT B0, `(.L_x_111) ;  /* 0x0000034000007945 */ /* 0x000fe20003800200 */
[--C-:B-1----:R-:W-:Y:S02]  /*6360*/  HADD2.F32 R3, -RZ, R33.reuse.H0_H0 ;  /* 0x20000021ff037230 */ /* 0x102fe40000004100 */
[----:B------:R-:W-:Y:S02]  /*6370*/  HADD2.F32 R12, -RZ, R33.H1_H1 ;  /* 0x30000021ff0c7230 */ /* 0x000fe40000004100 */
[--C-:B------:R-:W-:Y:S02]  /*6380*/  HADD2.F32 R13, -RZ, R34.reuse.H0_H0 ;  /* 0x20000022ff0d7230 */ /* 0x100fe40000004100 */
[----:B------:R-:W-:Y:S02]  /*6390*/  HADD2.F32 R14, -RZ, R34.H1_H1 ;  /* 0x30000022ff0e7230 */ /* 0x000fe40000004100 */
[----:B----4-:R-:W1:Y:S01]  /*63a0*/  LDTM.16dp256bit.x2 R4, tmem[UR4] ;  /* 0x00000004000479ee */ /* 0x010e6200080a0000 */
[----:B------:R-:W-:Y:S01]  /*63b0*/  NOP ;  /* 0x0000000000007918 */ /* 0x000fe20000000000 */
[----:B------:R-:W-:Y:S01]  /*63c0*/  UIADD3 UR5, UPT, UPT, UR5, 0x1d0, URZ ;  /* 0x000001d005057890 */ /* 0x000fe2000fffe0ff */
[--C-:B------:R-:W-:Y:S02]  /*63d0*/  HADD2.F32 R15, -RZ, R35.reuse.H0_H0 ;  /* 0x20000023ff0f7230 */ /* 0x100fe40000004100 */
[----:B------:R-:W-:Y:S01]  /*63e0*/  HADD2.F32 R20, -RZ, R35.H1_H1 ;  /* 0x30000023ff147230 */ /* 0x000fe20000004100 */
[----:B------:R-:W-:Y:S09]  /*63f0*/  UPRMT UR5, UR37, 0x654, UR5 ;  /* 0x0000065425057896 */ /* 0x000ff20008000005 */
[----:B-1----:R-:W-:Y:S01]  /*6400*/  SYNCS.ARRIVE.TRANS64.RED.A1T0 RZ, [UR5], RZ ;  /* 0x000000ffffff79a7 */ /* 0x002fe20008100405 */
[C---:B------:R-:W-:Y:S01]  /*6410*/  FMUL R4, R29.reuse, R4 ;  /* 0x000000041d047220 */ /* 0x040fe20000400000 */
[C---:B------:R-:W-:Y:S01]  /*6420*/  FMUL R5, R29.reuse, R5 ;  /* 0x000000051d057220 */ /* 0x040fe20000400000 */
[C---:B------:R-:W-:Y:S01]  /*6430*/  FMUL R6, R29.reuse, R6 ;  /* 0x000000061d067220 */ /* 0x040fe20000400000 */
[C---:B------:R-:W-:Y:S01]  /*6440*/  FMUL R7, R29.reuse, R7 ;  /* 0x000000071d077220 */ /* 0x040fe20000400000 */
[C---:B------:R-:W-:Y:S01]  /*6450*/  FFMA R4, R30.reuse, R0, R4 ;  /* 0x000000001e047223 */ /* 0x040fe20000000004 */
[C---:B------:R-:W-:Y:S01]  /*6460*/  FMUL R8, R29.reuse, R8 ;  /* 0x000000081d087220 */ /* 0x040fe20000400000 */
[C---:B------:R-:W-:Y:S01]  /*6470*/  FFMA R5, R30.reuse, R2, R5 ;  /* 0x000000021e057223 */ /* 0x040fe20000000005 */
[C---:B------:R-:W-:Y:S01]  /*6480*/  FMUL R9, R29.reuse, R9 ;  /* 0x000000091d097220 */ /* 0x040fe20000400000 */
[C---:B------:R-:W-:Y:S01]  /*6490*/  FFMA R6, R30.reuse, R3, R6 ;  /* 0x000000031e067223 */ /* 0x040fe20000000006 */
[C---:B------:R-:W-:Y:S01]  /*64a0*/  FMUL R10, R29.reuse, R10 ;  /* 0x0000000a1d0a7220 */ /* 0x040fe20000400000 */
[C---:B------:R-:W-:Y:S01]  /*64b0*/  FFMA R7, R30.reuse, R12, R7 ;  /* 0x0000000c1e077223 */ /* 0x040fe20000000007 */
[----:B------:R-:W-:Y:S01]  /*64c0*/  FMUL R11, R29, R11 ;  /* 0x0000000b1d0b7220 */ /* 0x000fe20000400000 */
[C---:B------:R-:W-:Y:S01]  /*64d0*/  FFMA R8, R30.reuse, R13, R8 ;  /* 0x0000000d1e087223 */ /* 0x040fe20000000008 */
[C---:B------:R-:W-:Y:S01]  /*64e0*/  FFMA R9, R30.reuse, R14, R9 ;  /* 0x0000000e1e097223 */ /* 0x040fe20000000009 */
[C---:B------:R-:W-:Y:S01]  /*64f0*/  FFMA R10, R30.reuse, R15, R10 ;  /* 0x0000000f1e0a7223 */ /* 0x040fe2000000000a */
[----:B------:R-:W-:Y:S01]  /*6500*/  FFMA R11, R30, R20, R11 ;  /* 0x000000141e0b7223 */ /* 0x000fe2000000000b */
[----:B------:R-:W-:Y:S02]  /*6510*/  F2FP.F16.F32.PACK_AB R4, R5, R4 ;  /* 0x000000040504723e */ /* 0x000fe400000000ff */
[----:B------:R-:W-:Y:S02]  /*6520*/  F2FP.F16.F32.PACK_AB R5, R7, R6 ;  /* 0x000000060705723e */ /* 0x000fe400000000ff */
[----:B------:R-:W-:Y:S02]  /*6530*/  F2FP.F16.F32.PACK_AB R6, R9, R8 ;  /* 0x000000080906723e */ /* 0x000fe400000000ff */
[----:B------:R-:W-:Y:S05]  /*6540*/  F2FP.F16.F32.PACK_AB R7, R11, R10 ;  /* 0x0000000a0b07723e */ /* 0x000fea00000000ff */
[----:B------:R1:W-:Y:S01]  /*6550*/  STSM.16.M88.4 [R65+0x300], R4 ;  /* 0x0003000441007844 */ /* 0x0003e20000000200 */
[----:B------:R-:W-:Y:S01]  /*6560*/  @!PT LDS RZ, [RZ] ;  /* 0x00000000fffff984 */ /* 0x000fe20000000800 */
[----:B------:R-:W-:Y:S01]  /*6570*/  @!PT LDS RZ, [RZ] ;  /* 0x00000000fffff984 */ /* 0x000fe20000000800 */
[----:B------:R-:W-:Y:S01]  /*6580*/  @!PT LDS RZ, [RZ] ;  /* 0x00000000fffff984 */ /* 0x000fe20000000800 */
[----:B------:R-:W-:Y:S01]  /*6590*/  @!PT LDS RZ, [RZ] ;  /* 0x00000000fffff984 */ /* 0x000fe20000000800 */
[----:B------:R3:W-:Y:S07]  /*65a0*/  MEMBAR.ALL.CTA ;  /* 0x0000000000007992 */ /* 0x0007ee0000008000 */
[----:B---3--:R-:W3:Y:S02]  /*65b0*/  FENCE.VIEW.ASYNC.S ;  /* 0x00000000000073c6 */ /* 0x008ee40000000000 */
[----:B---3--:R-:W-:Y:S06]  /*65c0*/  BAR.SYNC.DEFER_BLOCKING 0x1, 0x80 ;  /* 0x0042000000007b1d */ /* 0x008fec0000010000 */
[----:B------:R-:W-:Y:S05]  /*65d0*/  @P0 BRA `(.L_x_112) ;  /* 0x00000000002c0947 */ /* 0x000fea0003800000 */
[----:B------:R-:W-:Y:S01]  /*65e0*/  R2UR UR12, R47 ;  /* 0x000000002f0c72ca */ /* 0x000fe200000e0000 */
[----:B------:R-:W-:Y:S01]  /*65f0*/  UIADD3 UR10, UP0, UPT, UR46, 0x680, URZ ;  /* 0x000006802e0a7890 */ /* 0x000fe2000ff1e0ff */
[----:B------:R-:W-:Y:S01]  /*6600*/  R2UR UR9, R48 ;  /* 0x00000000300972ca */ /* 0x000fe200000e0000 */
[----:B------:R-:W-:Y:S01]  /*6610*/  UMOV UR7, UR36 ;  /* 0x0000002400077c82 */ /* 0x000fe20008000000 */
[----:B------:R-:W-:Y:S01]  /*6620*/  R2UR UR8, R66 ;  /* 0x00000000420872ca */ /* 0x000fe200000e0000 */
[----:B------:R-:W-:Y:S08]  /*6630*/  UIADD3.X UR11, UPT, UPT, URZ, UR47, URZ, UP0, !UPT ;  /* 0x0000002fff0b7290 */ /* 0x000ff000087fe4ff */
[----:B------:R-:W-:Y:S02]  /*6640*/  USHF.L.U32 UR5, UR12, 0x4, URZ ;  /* 0x000000040c057899 */ /* 0x000fe400080006ff */
[----:B------:R-:W-:Y:S02]  /*6650*/  USHF.L.U32 UR6, UR9, 0x6, URZ ;  /* 0x0000000609067899 */ /* 0x000fe400080006ff */
[----:B------:R-:W-:Y:S09]  /*6660*/  UIADD3 UR4, UPT, UPT, UR42, 0x300, UR8 ;  /* 0x000003002a047890 */ /* 0x000ff2000fffe008 */
[----:B------:R3:W-:Y:S02]  /*6670*/  UTMASTG.3D [UR4], [UR10] ;  /* 0x000000040a0073b5 */ /* 0x0007e40008010000 */
[----:B---3--:R0:W-:Y:S02]  /*6680*/  UTMACMDFLUSH ;  /* 0x00000000000079b7 */ /* 0x0081e40000000000 */
.L_x_112:
[----:B------:R-:W-:Y:S05]  /*6690*/  BSYNC.RECONVERGENT B0 ;  /* 0x0000000000007941 */ /* 0x000fea0003800200 */
.L_x_111:
[----:B------:R-:W-:Y:S04]  /*66a0*/  BSSY.RECONVERGENT B0, `(.L_x_113) ;  /* 0x0000003000007945 */ /* 0x000fe80003800200 */
[----:B------:R-:W-:Y:S05]  /*66b0*/  @P0 BRA `(.L_x_114) ;  /* 0x0000000000040947 */ /* 0x000fea0003800000 */
[----:B------:R-:W-:Y:S04]  /*66c0*/  DEPBAR.LE SB0, 0x0 ;  /* 0x000080000000791a */ /* 0x000fe80000000000 */
.L_x_114:
[----:B------:R-:W-:Y:S05]  /*66d0*/  BSYNC.RECONVERGENT B0 ;  /* 0x0000000000007941 */ /* 0x000fea0003800200 */
.L_x_113:
[----:B------:R-:W-:Y:S01]  /*66e0*/  BAR.SYNC.DEFER_BLOCKING 0x1, 0x80 ;  /* 0x0042000000007b1d */ /* 0x000fe20000010000 */
[----:B------:R-:W-:Y:S01]  /*66f0*/  UIADD3 UR43, UPT, UPT, UR43, 0x1, URZ ;  /* 0x000000012b2b7890 */ /* 0x000fe2000fffe0ff */
[----:B------:R-:W-:Y:S02]  /*6700*/  IADD3 R27, PT, PT, R27, 0x1, RZ ;  /* 0x000000011b1b7810 */ /* 0x000fe40007ffe0ff */
[----:B------:R-:W-:Y:S01]  /*6710*/  IADD3 R56, PT, PT, R56, 0x1, RZ ;  /* 0x0000000138387810 */ /* 0x000fe20007ffe0ff */
[----:B------:R-:W-:Y:S09]  /*6720*/  UISETP.NE.AND UP0, UPT, UR43, URZ, UPT ;  /* 0x000000ff2b00728c */ /* 0x000ff2000bf05270 */
[----:B------:R-:W-:Y:S05]  /*6730*/  BRA.U !UP0, `(.L_x_115) ;  /* 0x0000000108287547 */ /* 0x000fea000b800000 */
[----:B------:R-:W-:Y:S01]  /*6740*/  ISETP.NE.AND P0, PT, R64, RZ, PT ;  /* 0x000000ff4000720c */ /* 0x000fe20003f05270 */
[----:B------:R-:W-:Y:S11]  /*6750*/  IMAD.U32 R0, RZ, RZ, UR37 ;  /* 0x00000025ff007e24 */ /* 0x000ff6000f8e00ff */
[----:B------:R-:W-:Y:S01]  /*6760*/  @!UPT UIADD3 URZ, UPT, UPT, URZ, URZ, URZ ;  /* 0x000000fffffff290 */ /* 0x000fe2000fffe0ff */
[C---:B------:R-:W-:Y:S01]  /*6770*/  @P0 LEA R2, R55.reuse, UR42, 0x3 ;  /* 0x0000002a37020c11 */ /* 0x040fe2000f8e18ff */
[----:B------:R-:W-:Y:S04]  /*6780*/  VIADD R55, R55, 0x1 ;  /* 0x0000000137377836 */ /* 0x000fe80000000000 */
[----:B------:R-:W-:Y:S05]  /*6790*/  @P0 VIADD R2, R2, 0x170 ;  /* 0x0000017002020836 */ /* 0x000fea0000000000 */
[----:B------:R-:W-:Y:S04]  /*67a0*/  @P0 PRMT R0, R0, 0x654, R2 ;  /* 0x0000065400000816 */ /* 0x000fe80000000002 */
[----:B------:R3:W-:Y:S01]  /*67b0*/  @P0 SYNCS.ARRIVE.TRANS64.RED.A1T0 RZ, [R0+URZ], RZ ;  /* 0x000000ff00ff09a7 */ /* 0x0007e200081004ff */
[C---:B------:R-:W-:Y:S04]  /*67c0*/  ISETP.NE.AND P0, PT, R55.reuse, 0x2, PT ;  /* 0x000000023700780c */ /* 0x040fe80003f05270 */
[----:B------:R-:W-:Y:S09]  /*67d0*/  SEL R55, R55, RZ, P0 ;  /* 0x000000ff37377207 */ /* 0x000ff20000000000 */
.L_x_115:
[----:B------:R-:W-:Y:S01]  /*67e0*/  ISETP.NE.AND P3, PT, R62, RZ, PT ;  /* 0x000000ff3e00720c */ /* 0x000fe20003f65270 */
[----:B------:R-:W-:Y:S01]  /*67f0*/  IMAD.IADD R47, R25, 0x1, R31 ;  /* 0x00000001192f7824 */ /* 0x000fe200078e021f */
[----:B------:R-:W-:Y:S01]  /*6800*/  ISETP.NE.AND P0, PT, R63, 0x2, PT ;  /* 0x000000023f00780c */ /* 0x000fe20003f05270 */
[----:B------:R-:W-:Y:S01]  /*6810*/  IMAD.IADD R48, R26, 0x1, R46 ;  /* 0x000000011a307824 */ /* 0x000fe200078e022e */
[----:B------:R-:W-:Y:S02]  /*6820*/  ISETP.NE.AND P1, PT, R27, 0x4, PT ;  /* 0x000000041b00780c */ /* 0x000fe40003f25270 */
[----:B------:R-:W-:Y:S02]  /*6830*/  ISETP.NE.AND P2, PT, R56, 0x2, PT ;  /* 0x000000023800780c */ /* 0x000fe40003f45270 */
[----:B------:R-:W-:Y:S02]  /*6840*/  SEL R3, RZ, 0x1, P0 ;  /* 0x00000001ff037807 */ /* 0x000fe40000000000 */
[----:B------:R-:W-:Y:S02]  /*6850*/  SEL R2, RZ, 0x1, P1 ;  /* 0x00000001ff027807 */ /* 0x000fe40000800000 */
[----:B---3--:R-:W-:Y:S02]  /*6860*/  SEL R0, RZ, 0x1, P2 ;  /* 0x00000001ff007807 */ /* 0x008fe40001000000 */
[----:B------:R-:W-:Y:S02]  /*6870*/  @P3 R2UR UR36, R54 ;  /* 0x00000000362432ca */ /* 0x000fe400000e0000 */
[----:B------:R-:W-:Y:S02]  /*6880*/  LOP3.LUT R57, R57, R3, RZ, 0x3c, !PT ;  /* 0x0000000339397212 */ /* 0x000fe400078e3cff */
[----:B------:R-:W-:Y:S02]  /*6890*/  LOP3.LUT R58, R58, R2, RZ, 0x3c, !PT ;  /* 0x000000023a3a7212 */ /* 0x000fe400078e3cff */
[----:B------:R-:W-:Y:S02]  /*68a0*/  LOP3.LUT R59, R59, R0, RZ, 0x3c, !PT ;  /* 0x000000003b3b7212 */ /* 0x000fe400078e3cff */
[----:B------:R-:W-:Y:S02]  /*68b0*/  SEL R63, R63, RZ, P0 ;  /* 0x000000ff3f3f7207 */ /* 0x000fe40000000000 */
[----:B------:R-:W-:Y:S02]  /*68c0*/  SEL R27, R27, RZ, P1 ;  /* 0x000000ff1b1b7207 */ /* 0x000fe40000800000 */
[----:B------:R-:W-:Y:S01]  /*68d0*/  SEL R56, R56, RZ, P2 ;  /* 0x000000ff38387207 */ /* 0x000fe20001000000 */
[----:B------:R-:W-:Y:S06]  /*68e0*/  @P3 BRA `(.L_x_116) ;  /* 0xffffffec00083947 */ /* 0x000fec000383ffff */
[----:B------:R-:W-:-:S09]  /*68f0*/  UISETP.NE.AND UP0, UPT, UR45, URZ, UPT ;  /* 0x000000ff2d00728c */ /* 0x000fd2000bf05270 */
[----:B------:R-:W-:Y:S05]  /*6900*/  BRA.U !UP0, `(.L_x_117) ;  /* 0x0000000108487547 */ /* 0x000fea000b800000 */
[----:B------:R-:W3:Y:S02]  /*6910*/  LDCU.64 UR4, c[0x0][0x890] ;  /* 0x00011200ff0477ac */ /* 0x000ee40008000a00 */
[----:B---3--:R-:W-:-:S04]  /*6920*/  UISETP.NE.U32.AND UP0, UPT, UR4, URZ, UPT ;  /* 0x000000ff0400728c */ /* 0x008fc8000bf05070 */
[----:B------:R-:W-:-:S09]  /*6930*/  UISETP.NE.AND.EX UP0, UPT, UR5, URZ, UPT, UP0 ;  /* 0x000000ff0500728c */ /* 0x000fd2000bf05300 */
[----:B------:R-:W-:Y:S05]  /*6940*/  BRA.U UP0, `(.L_x_118) ;  /* 0x00000001000c7547 */ /* 0x000fea000b800000 */
[----:B------:R-:W-:-:S13]  /*6950*/  FSETP.NEU.AND P0, PT, R30, RZ, PT ;  /* 0x000000ff1e00720b */ /* 0x000fda0003f0d000 */
[----:B------:R-:W-:Y:S05]  /*6960*/  @!P0 EXIT ;  /* 0x000000000000894d */ /* 0x000fea0003800000 */
[----:B------:R-:W-:Y:S05]  /*6970*/  BRA `(.L_x_117) ;  /* 0x00000000002c7947 */ /* 0x000fea0003800000 */
.L_x_118:
[----:B------:R-:W-:Y:S01]  /*6980*/  LOP3.LUT P0, RZ, R49, 0xff, RZ, 0xc0, !PT ;  /* 0x000000ff31ff7812 */ /* 0x000fe2000780c0ff */
[----:B------:R-:W-:-:S12]  /*6990*/  BSSY.RECONVERGENT B0, `(.L_x_117) ;  /* 0x0000009000007945 */ /* 0x000fd80003800200 */
[----:B------:R-:W-:Y:S05]  /*69a0*/  @P0 BRA `(.L_x_119) ;  /* 0x0000000000140947 */ /* 0x000fea0003800000 */
[----:B------:R-:W3:Y:S02]  /*69b0*/  LDCU.64 UR4, c[0x0][0x888] ;  /* 0x00011100ff0477ac */ /* 0x000ee40008000a00 */
[----:B---3--:R-:W-:-:S04]  /*69c0*/  ISETP.NE.U32.AND P0, PT, RZ, UR4, PT ;  /* 0x00000004ff007c0c */ /* 0x008fc8000bf05070 */
[----:B------:R-:W-:-:S13]  /*69d0*/  ISETP.NE.AND.EX P0, PT, RZ, UR5, PT, P0 ;  /* 0x00000005ff007c0c */ /* 0x000fda000bf05300 */
[----:B------:R-:W-:Y:S05]  /*69e0*/  @!P0 EXIT ;  /* 0x000000000000894d */ /* 0x000fea0003800000 */
[----:B------:R-:W-:Y:S05]  /*69f0*/  BRA `(.L_x_120) ;  /* 0x0000000000087947 */ /* 0x000fea0003800000 */
.L_x_119:
[----:B------:R-:W-:-:S13]  /*6a00*/  FSETP.NEU.AND P0, PT, R30, RZ, PT ;  /* 0x000000ff1e00720b */ /* 0x000fda0003f0d000 */
[----:B------:R-:W-:Y:S05]  /*6a10*/  @!P0 EXIT ;  /* 0x000000000000894d */ /* 0x000fea0003800000 */
.L_x_120:
[----:B------:R-:W-:Y:S05]  /*6a20*/  BSYNC.RECONVERGENT B0 ;  /* 0x0000000000007941 */ /* 0x000fea0003800200 */
.L_x_117:
[----:B------:R-:W-:-:S04]  /*6a30*/  DEPBAR.LE SB0, 0x0 ;  /* 0x000080000000791a */ /* 0x000fc80000000000 */
[----:B------:R-:W-:Y:S05]  /*6a40*/  EXIT ;  /* 0x000000000000794d */ /* 0x000fea0003800000 */
.L_x_20:
[----:B--2---:R2:W1:Y:S02]  /*6a50*/  SYNCS.PHASECHK.TRANS64.TRYWAIT P0, [R2+URZ+0x200], R3 ;  /* 0x00020003020075a7 */ /* 0x00446400080011ff */
[----:B-1----:R-:W-:Y:S05]  /*6a60*/  @!P0 NANOSLEEP.SYNCS 0x989680 ;  /* 0x009896800000895d */ /* 0x002fea0003900000 */
[----:B------:R-:W1:Y:S02]  /*6a70*/  @!P0 SYNCS.PHASECHK.TRANS64 P0, [R2+URZ+0x200], R3 ;  /* 0x00020003020085a7 */ /* 0x000e6400080010ff */
[----:B-1----:R-:W-:Y:S05]  /*6a80*/  @!P0 BRA `(.L_x_20) ;  /* 0xfffffffc00f08947 */ /* 0x002fea000383ffff */
[----:B------:R-:W-:Y:S05]  /*6a90*/  BRA `(.L_x_121) ;  /* 0xffffffac005c7947 */ /* 0x000fea000383ffff */
.L_x_23:
[----:B-1----:R-:W-:-:S07]  /*6aa0*/  MOV R2, UR33 ;  /* 0x0000002100027c02 */ /* 0x002fce0008000f00 */
.L_x_122:
[----:B-1----:R1:W2:Y:S02]  /*6ab0*/  SYNCS.PHASECHK.TRANS64.TRYWAIT P0, [R2+URZ+0xb0], R4 ;  /* 0x0000b004020075a7 */ /* 0x0022a400080011ff */
[----:B--2---:R-:W-:Y:S05]  /*6ac0*/  @!P0 NANOSLEEP.SYNCS 0x989680 ;  /* 0x009896800000895d */ /* 0x004fea0003900000 */
[----:B------:R-:W2:Y:S02]  /*6ad0*/  @!P0 SYNCS.PHASECHK.TRANS64 P0, [R2+URZ+0xb0], R4 ;  /* 0x0000b004020085a7 */ /* 0x000ea400080010ff */
[----:B--2---:R-:W-:Y:S05]  /*6ae0*/  @!P0 BRA `(.L_x_122) ;  /* 0xfffffffc00f08947 */ /* 0x004fea000383ffff */
[----:B------:R-:W-:Y:S05]  /*6af0*/  BRA `(.L_x_22) ;  /* 0xffffffac00ac7947 */ /* 0x000fea000383ffff */
.L_x_29:
[----:B-1----:R-:W-:-:S07]  /*6b00*/  MOV R2, UR17 ;  /* 0x0000001100027c02 */ /* 0x002fce0008000f00 */
.L_x_123:
[----:B-1----:R1:W2:Y:S02]  /*6b10*/  SYNCS.PHASECHK.TRANS64.TRYWAIT P0, [R2+URZ+0xb0], R4 ;  /* 0x0000b004020075a7 */ /* 0x0022a400080011ff */
[----:B--2---:R-:W-:Y:S05]  /*6b20*/  @!P0 NANOSLEEP.SYNCS 0x989680 ;  /* 0x009896800000895d */ /* 0x004fea0003900000 */
[----:B------:R-:W2:Y:S02]  /*6b30*/  @!P0 SYNCS.PHASECHK.TRANS64 P0, [R2+URZ+0xb0], R4 ;  /* 0x0000b004020085a7 */ /* 0x000ea400080010ff */
[----:B--2---:R-:W-:Y:S05]  /*6b40*/  @!P0 BRA `(.L_x_123) ;  /* 0xfffffffc00f08947 */ /* 0x004fea000383ffff */
[----:B------:R-:W-:Y:S05]  /*6b50*/  BRA `(.L_x_28) ;  /* 0xffffffb000547947 */ /* 0x000fea000383ffff */
.L_x_33:
[----:B-1----:R1:W2:Y:S02]  /*6b60*/  SYNCS.PHASECHK.TRANS64.TRYWAIT P0, [R2+URZ+0x190], R3 ;  /* 0x00019003020075a7 */ /* 0x0022a400080011ff */
[----:B--2---:R-:W-:Y:S05]  /*6b70*/  @!P0 NANOSLEEP.SYNCS 0x989680 ;  /* 0x009896800000895d */ /* 0x004fea0003900000 */
[----:B------:R-:W2:Y:S02]  /*6b80*/  @!P0 SYNCS.PHASECHK.TRANS64 P0, [R2+URZ+0x190], R3 ;  /* 0x00019003020085a7 */ /* 0x000ea400080010ff */
[----:B--2---:R-:W-:Y:S05]  /*6b90*/  @!P0 BRA `(.L_x_33) ;  /* 0xfffffffc00f08947 */ /* 0x004fea000383ffff */
[----:B------:R-:W-:Y:S05]  /*6ba0*/  BRA `(.L_x_124) ;  /* 0xffffffb000e47947 */ /* 0x000fea000383ffff */
.L_x_37:
[----:B----4-:R-:W-:-:S07]  /*6bb0*/  MOV R0, UR5 ;  /* 0x0000000500007c02 */ /* 0x010fce0008000f00 */
.L_x_125:
[----:B-1----:R1:W2:Y:S02]  /*6bc0*/  SYNCS.PHASECHK.TRANS64.TRYWAIT P0, [R0+URZ], R2 ;  /* 0x00000002000075a7 */ /* 0x0022a400080011ff */
[----:B--2---:R-:W-:Y:S05]  /*6bd0*/  @!P0 NANOSLEEP.SYNCS 0x989680 ;  /* 0x009896800000895d */ /* 0x004fea0003900000 */
[----:B------:R-:W2:Y:S02]  /*6be0*/  @!P0 SYNCS.PHASECHK.TRANS64 P0, [R0+URZ], R2 ;  /* 0x00000002000085a7 */ /* 0x000ea400080010ff */
[----:B--2---:R-:W-:Y:S05]  /*6bf0*/  @!P0 BRA `(.L_x_125) ;  /* 0xfffffffc00f08947 */ /* 0x004fea000383ffff */
[----:B------:R-:W-:Y:S05]  /*6c00*/  BRA `(.L_x_126) ;  /* 0xffffffb800547947 */ /* 0x000fea000383ffff */
.L_x_38:
[----:B----4-:R-:W-:-:S07]  /*6c10*/  MOV R0, UR5 ;  /* 0x0000000500007c02 */ /* 0x010fce0008000f00 */
.L_x_127:
[----:B-1----:R1:W2:Y:S02]  /*6c20*/  SYNCS.PHASECHK.TRANS64.TRYWAIT P0, [R0+URZ], R3 ;  /* 0x00000003000075a7 */ /* 0x0022a400080011ff */
[----:B--2---:R-:W-:Y:S05]  /*6c30*/  @!P0 NANOSLEEP.SYNCS 0x989680 ;  /* 0x009896800000895d */ /* 0x004fea0003900000 */
[----:B------:R-:W2:Y:S02]  /*6c40*/  @!P0 SYNCS.PHASECHK.TRANS64 P0, [R0+URZ], R3 ;  /* 0x00000003000085a7 */ /* 0x000ea400080010ff */
[----:B--2---:R-:W-:Y:S05]  /*6c50*/  @!P0 BRA `(.L_x_127) ;  /* 0xfffffffc00f08947 */ /* 0x004fea000383ffff */
[----:B------:R-:W-:Y:S05]  /*6c60*/  BRA `(.L_x_128) ;  /* 0xffffffb800607947 */ /* 0x000fea000383ffff */
.L_x_39:
[----:B----4-:R-:W-:-:S07]  /*6c70*/  MOV R0, UR5 ;  /* 0x0000000500007c02 */ /* 0x010fce0008000f00 */
.L_x_129:
[----:B-1----:R1:W2:Y:S02]  /*6c80*/  SYNCS.PHASECHK.TRANS64.TRYWAIT P0, [R0+URZ], R3 ;  /* 0x00000003000075a7 */ /* 0x0022a400080011ff */
[----:B--2---:R-:W-:Y:S05]  /*6c90*/  @!P0 NANOSLEEP.SYNCS 0x989680 ;  /* 0x009896800000895d */ /* 0x004fea0003900000 */
[----:B------:R-:W2:Y:S02]  /*6ca0*/  @!P0 SYNCS.PHASECHK.TRANS64 P0, [R0+URZ], R3 ;  /* 0x00000003000085a7 */ /* 0x000ea400080010ff */
[----:B--2---:R-:W-:Y:S05]  /*6cb0*/  @!P0 BRA `(.L_x_129) ;  /* 0xfffffffc00f08947 */ /* 0x004fea000383ffff */
[----:B------:R-:W-:Y:S05]  /*6cc0*/  BRA `(.L_x_130) ;  /* 0xffffffb8006c7947 */ /* 0x000fea000383ffff */
.L_x_40:
[----:B----4-:R-:W-:-:S07]  /*6cd0*/  MOV R0, UR5 ;  /* 0x0000000500007c02 */ /* 0x010fce0008000f00 */
.L_x_131:
[----:B-1----:R1:W2:Y:S02]  /*6ce0*/  SYNCS.PHASECHK.TRANS64.TRYWAIT P0, [R0+URZ], R3 ;  /* 0x00000003000075a7 */ /* 0x0022a400080011ff */
[----:B--2---:R-:W-:Y:S05]  /*6cf0*/  @!P0 NANOSLEEP.SYNCS 0x989680 ;  /* 0x009896800000895d */ /* 0x004fea0003900000 */
[----:B------:R-:W2:Y:S02]  /*6d00*/  @!P0 SYNCS.PHASECHK.TRANS64 P0, [R0+URZ], R3 ;  /* 0x00000003000085a7 */ /* 0x000ea400080010ff */
[----:B--2---:R-:W-:Y:S05]  /*6d10*/  @!P0 BRA `(.L_x_131) ;  /* 0xfffffffc00f08947 */ /* 0x004fea000383ffff */
[----:B------:R-:W-:Y:S05]  /*6d20*/  BRA `(.L_x_132) ;  /* 0xffffffb800787947 */ /* 0x000fea000383ffff */
.L_x_41:
[----:B----4-:R-:W-:-:S07]  /*6d30*/  MOV R0, UR5 ;  /* 0x0000000500007c02 */ /* 0x010fce0008000f00 */
.L_x_133:
[----:B-1----:R1:W2:Y:S02]  /*6d40*/  SYNCS.PHASECHK.TRANS64.TRYWAIT P0, [R0+URZ], R3 ;  /* 0x00000003000075a7 */ /* 0x0022a400080011ff */
[----:B--2---:R-:W-:Y:S05]  /*6d50*/  @!P0 NANOSLEEP.SYNCS 0x989680 ;  /* 0x009896800000895d */ /* 0x004fea0003900000 */
[----:B------:R-:W2:Y:S02]  /*6d60*/  @!P0 SYNCS.PHASECHK.TRANS64 P0, [R0+URZ], R3 ;  /* 0x00000003000085a7 */ /* 0x000ea400080010ff */
[----:B--2---:R-:W-:Y:S05]  /*6d70*/  @!P0 BRA `(.L_x_133) ;  /* 0xfffffffc00f08947 */ /* 0x004fea000383ffff */
[----:B------:R-:W-:Y:S05]  /*6d80*/  BRA `(.L_x_134) ;  /* 0xffffffb800847947 */ /* 0x000fea000383ffff */
.L_x_42:
[----:B----4-:R-:W-:-:S07]  /*6d90*/  MOV R0, UR5 ;  /* 0x0000000500007c02 */ /* 0x010fce0008000f00 */
.L_x_135:
[----:B-1----:R1:W2:Y:S02]  /*6da0*/  SYNCS.PHASECHK.TRANS64.TRYWAIT P0, [R0+URZ], R3 ;  /* 0x00000003000075a7 */ /* 0x0022a400080011ff */
[----:B--2---:R-:W-:Y:S05]  /*6db0*/  @!P0 NANOSLEEP.SYNCS 0x989680 ;  /* 0x009896800000895d */ /* 0x004fea0003900000 */
[----:B------:R-:W2:Y:S02]  /*6dc0*/  @!P0 SYNCS.PHASECHK.TRANS64 P0, [R0+URZ], R3 ;  /* 0x00000003000085a7 */ /* 0x000ea400080010ff */
[----:B--2---:R-:W-:Y:S05]  /*6dd0*/  @!P0 BRA `(.L_x_135) ;  /* 0xfffffffc00f08947 */ /* 0x004fea000383ffff */
[----:B------:R-:W-:Y:S05]  /*6de0*/  BRA `(.L_x_136) ;  /* 0xffffffb800907947 */ /* 0x000fea000383ffff */
.L_x_43:
[----:B----4-:R-:W-:-:S07]  /*6df0*/  MOV R0, UR5 ;  /* 0x0000000500007c02 */ /* 0x010fce0008000f00 */
.L_x_137:
[----:B-1----:R1:W2:Y:S02]  /*6e00*/  SYNCS.PHASECHK.TRANS64.TRYWAIT P0, [R0+URZ], R3 ;  /* 0x00000003000075a7 */ /* 0x0022a400080011ff */
[----:B--2---:R-:W-:Y:S05]  /*6e10*/  @!P0 NANOSLEEP.SYNCS 0x989680 ;  /* 0x009896800000895d */ /* 0x004fea0003900000 */
[----:B------:R-:W2:Y:S02]  /*6e20*/  @!P0 SYNCS.PHASECHK.TRANS64 P0, [R0+URZ], R3 ;  /* 0x00000003000085a7 */ /* 0x000ea400080010ff */
[----:B--2---:R-:W-:Y:S05]  /*6e30*/  @!P0 BRA `(.L_x_137) ;  /* 0xfffffffc00f08947 */ /* 0x004fea000383ffff */
[----:B------:R-:W-:Y:S05]  /*6e40*/  BRA `(.L_x_138) ;  /* 0xffffffb8009c7947 */ /* 0x000fea000383ffff */
.L_x_44:
[----:B----4-:R-:W-:-:S07]  /*6e50*/  MOV R0, UR5 ;  /* 0x0000000500007c02 */ /* 0x010fce0008000f00 */
.L_x_139:
[----:B-1----:R1:W2:Y:S02]  /*6e60*/  SYNCS.PHASECHK.TRANS64.TRYWAIT P0, [R0+URZ], R3 ;  /* 0x00000003000075a7 */ /* 0x0022a400080011ff */
[----:B--2---:R-:W-:Y:S05]  /*6e70*/  @!P0 NANOSLEEP.SYNCS 0x989680 ;  /* 0x009896800000895d */ /* 0x004fea0003900000 */
[----:B------:R-:W2:Y:S02]  /*6e80*/  @!P0 SYNCS.PHASECHK.TRANS64 P0, [R0+URZ], R3 ;  /* 0x00000003000085a7 */ /* 0x000ea400080010ff */
[----:B--2---:R-:W-:Y:S05]  /*6e90*/  @!P0 BRA `(.L_x_139) ;  /* 0xfffffffc00f08947 */ /* 0x004fea000383ffff */
[----:B------:R-:W-:Y:S05]  /*6ea0*/  BRA `(.L_x_140) ;  /* 0xffffffb800a87947 */ /* 0x000fea000383ffff */
.L_x_45:
[----:B----4-:R-:W-:-:S07]  /*6eb0*/  MOV R0, UR5 ;  /* 0x0000000500007c02 */ /* 0x010fce0008000f00 */
.L_x_141:
[----:B-1----:R1:W2:Y:S02]  /*6ec0*/  SYNCS.PHASECHK.TRANS64.TRYWAIT P0, [R0+URZ], R3 ;  /* 0x00000003000075a7 */ /* 0x0022a400080011ff */
[----:B--2---:R-:W-:Y:S05]  /*6ed0*/  @!P0 NANOSLEEP.SYNCS 0x989680 ;  /* 0x009896800000895d */ /* 0x004fea0003900000 */
[----:B------:R-:W2:Y:S02]  /*6ee0*/  @!P0 SYNCS.PHASECHK.TRANS64 P0, [R0+URZ], R3 ;  /* 0x00000003000085a7 */ /* 0x000ea400080010ff */
[----:B--2---:R-:W-:Y:S05]  /*6ef0*/  @!P0 BRA `(.L_x_141) ;  /* 0xfffffffc00f08947 */ /* 0x004fea000383ffff */
[----:B------:R-:W-:Y:S05]  /*6f00*/  BRA `(.L_x_142) ;  /* 0xffffffb800b47947 */ /* 0x000fea000383ffff */
.L_x_46:
[----:B----4-:R-:W-:-:S07]  /*6f10*/  MOV R0, UR5 ;  /* 0x0000000500007c02 */ /* 0x010fce0008000f00 */
.L_x_143:
[----:B-1----:R1:W2:Y:S02]  /*6f20*/  SYNCS.PHASECHK.TRANS64.TRYWAIT P0, [R0+URZ], R3 ;  /* 0x00000003000075a7 */ /* 0x0022a400080011ff */
[----:B--2---:R-:W-:Y:S05]  /*6f30*/  @!P0 NANOSLEEP.SYNCS 0x989680 ;  /* 0x009896800000895d */ /* 0x004fea0003900000 */
[----:B------:R-:W2:Y:S02]  /*6f40*/  @!P0 SYNCS.PHASECHK.TRANS64 P0, [R0+URZ], R3 ;  /* 0x00000003000085a7 */ /* 0x000ea400080010ff */
[----:B--2---:R-:W-:Y:S05]  /*6f50*/  @!P0 BRA `(.L_x_143) ;  /* 0xfffffffc00f08947 */ /* 0x004fea000383ffff */
[----:B------:R-:W-:Y:S05]  /*6f60*/  BRA `(.L_x_144) ;  /* 0xffffffb800c07947 */ /* 0x000fea000383ffff */
.L_x_47:
[----:B----4-:R-:W-:-:S07]  /*6f70*/  MOV R0, UR5 ;  /* 0x0000000500007c02 */ /* 0x010fce0008000f00 */
.L_x_145:
[----:B-1----:R1:W2:Y:S02]  /*6f80*/  SYNCS.PHASECHK.TRANS64.TRYWAIT P0, [R0+URZ], R3 ;  /* 0x00000003000075a7 */ /* 0x0022a400080011ff */
[----:B--2---:R-:W-:Y:S05]  /*6f90*/  @!P0 NANOSLEEP.SYNCS 0x989680 ;  /* 0x009896800000895d */ /* 0x004fea0003900000 */
[----:B------:R-:W2:Y:S02]  /*6fa0*/  @!P0 SYNCS.PHASECHK.TRANS64 P0, [R0+URZ], R3 ;  /* 0x00000003000085a7 */ /* 0x000ea400080010ff */
[----:B--2---:R-:W-:Y:S05]  /*6fb0*/  @!P0 BRA `(.L_x_145) ;  /* 0xfffffffc00f08947 */ /* 0x004fea000383ffff */
[----:B------:R-:W-:Y:S05]  /*6fc0*/  BRA `(.L_x_146) ;  /* 0xffffffb800cc7947 */ /* 0x000fea000383ffff */
.L_x_48:
[----:B----4-:R-:W-:-:S07]  /*6fd0*/  MOV R0, UR5 ;  /* 0x0000000500007c02 */ /* 0x010fce0008000f00 */
.L_x_147:
[----:B-1----:R1:W2:Y:S02]  /*6fe0*/  SYNCS.PHASECHK.TRANS64.TRYWAIT P0, [R0+URZ], R3 ;  /* 0x00000003000075a7 */ /* 0x0022a400080011ff */
[----:B--2---:R-:W-:Y:S05]  /*6ff0*/  @!P0 NANOSLEEP.SYNCS 0x989680 ;  /* 0x009896800000895d */ /* 0x004fea0003900000 */
[----:B------:R-:W2:Y:S02]  /*7000*/  @!P0 SYNCS.PHASECHK.TRANS64 P0, [R0+URZ], R3 ;  /* 0x00000003000085a7 */ /* 0x000ea400080010ff */
[----:B--2---:R-:W-:Y:S05]  /*7010*/  @!P0 BRA `(.L_x_147) ;  /* 0xfffffffc00f08947 */ /* 0x004fea000383ffff */
[----:B------:R-:W-:Y:S05]  /*7020*/  BRA `(.L_x_148) ;  /* 0xffffffb800d87947 */ /* 0x000fea000383ffff */
.L_x_49:
[----:B----4-:R-:W-:-:S07]  /*7030*/  MOV R0, UR5 ;  /* 0x0000000500007c02 */ /* 0x010fce0008000f00 */
.L_x_149:
[----:B-1----:R1:W2:Y:S02]  /*7040*/  SYNCS.PHASECHK.TRANS64.TRYWAIT P0, [R0+URZ], R3 ;  /* 0x00000003000075a7 */ /* 0x0022a400080011ff */
[----:B--2---:R-:W-:Y:S05]  /*7050*/  @!P0 NANOSLEEP.SYNCS 0x989680 ;  /* 0x009896800000895d */ /* 0x004fea0003900000 */
[----:B------:R-:W2:Y:S02]  /*7060*/  @!P0 SYNCS.PHASECHK.TRANS64 P0, [R0+URZ], R3 ;  /* 0x00000003000085a7 */ /* 0x000ea400080010ff */
[----:B--2---:R-:W-:Y:S05]  /*7070*/  @!P0 BRA `(.L_x_149) ;  /* 0xfffffffc00f08947 */ /* 0x004fea000383ffff */
[----:B------:R-:W-:Y:S05]  /*7080*/  BRA `(.L_x_150) ;  /* 0xffffffb800e47947 */ /* 0x000fea000383ffff */
.L_x_50:
[----:B----4-:R-:W-:-:S07]  /*7090*/  MOV R0, UR5 ;  /* 0x0000000500007c02 */ /* 0x010fce0008000f00 */
.L_x_151:
[----:B-1----:R1:W2:Y:S02]  /*70a0*/  SYNCS.PHASECHK.TRANS64.TRYWAIT P0, [R0+URZ], R3 ;  /* 0x00000003000075a7 */ /* 0x0022a400080011ff */
[----:B--2---:R-:W-:Y:S05]  /*70b0*/  @!P0 NANOSLEEP.SYNCS 0x989680 ;  /* 0x009896800000895d */ /* 0x004fea0003900000 */
[----:B------:R-:W2:Y:S02]  /*70c0*/  @!P0 SYNCS.PHASECHK.TRANS64 P0, [R0+URZ], R3 ;  /* 0x00000003000085a7 */ /* 0x000ea400080010ff */
[----:B--2---:R-:W-:Y:S05]  /*70d0*/  @!P0 BRA `(.L_x_151) ;  /* 0xfffffffc00f08947 */ /* 0x004fea000383ffff */
[----:B------:R-:W-:Y:S05]  /*70e0*/  BRA `(.L_x_152) ;  /* 0xffffffb800f07947 */ /* 0x000fea000383ffff */
.L_x_51:
[----:B----4-:R-:W-:-:S07]  /*70f0*/  MOV R0, UR5 ;  /* 0x0000000500007c02 */ /* 0x010fce0008000f00 */
.L_x_153:
[----:B-1----:R1:W2:Y:S02]  /*7100*/  SYNCS.PHASECHK.TRANS64.TRYWAIT P0, [R0+URZ], R3 ;  /* 0x00000003000075a7 */ /* 0x0022a400080011ff */
[----:B--2---:R-:W-:Y:S05]  /*7110*/  @!P0 NANOSLEEP.SYNCS 0x989680 ;  /* 0x009896800000895d */ /* 0x004fea0003900000 */
[----:B------:R-:W2:Y:S02]  /*7120*/  @!P0 SYNCS.PHASECHK.TRANS64 P0, [R0+URZ], R3 ;  /* 0x00000003000085a7 */ /* 0x000ea400080010ff */
[----:B--2---:R-:W-:Y:S05]  /*7130*/  @!P0 BRA `(.L_x_153) ;  /* 0xfffffffc00f08947 */ /* 0x004fea000383ffff */
[----:B------:R-:W-:Y:S05]  /*7140*/  BRA `(.L_x_154) ;  /* 0xffffffb800fc7947 */ /* 0x000fea000383ffff */
.L_x_52:
[----:B----4-:R-:W-:-:S07]  /*7150*/  MOV R0, UR5 ;  /* 0x0000000500007c02 */ /* 0x010fce0008000f00 */
.L_x_155:
[----:B-1----:R1:W2:Y:S02]  /*7160*/  SYNCS.PHASECHK.TRANS64.TRYWAIT P0, [R0+URZ], R3 ;  /* 0x00000003000075a7 */ /* 0x0022a400080011ff */
[----:B--2---:R-:W-:Y:S05]  /*7170*/  @!P0 NANOSLEEP.SYNCS 0x989680 ;  /* 0x009896800000895d */ /* 0x004fea0003900000 */
[----:B------:R-:W2:Y:S02]  /*7180*/  @!P0 SYNCS.PHASECHK.TRANS64 P0, [R0+URZ], R3 ;  /* 0x00000003000085a7 */ /* 0x000ea400080010ff */
[----:B--2---:R-:W-:Y:S05]  /*7190*/  @!P0 BRA `(.L_x_155) ;  /* 0xfffffffc00f08947 */ /* 0x004fea000383ffff */
[----:B------:R-:W-:Y:S05]  /*71a0*/  BRA `(.L_x_156) ;  /* 0xffffffbc00087947 */ /* 0x000fea000383ffff */
.L_x_53:
[----:B----4-:R-:W-:-:S07]  /*71b0*/  MOV R0, UR5 ;  /* 0x0000000500007c02 */ /* 0x010fce0008000f00 */
.L_x_157:
[----:B-1----:R1:W2:Y:S02]  /*71c0*/  SYNCS.PHASECHK.TRANS64.TRYWAIT P0, [R0+URZ], R3 ;  /* 0x00000003000075a7 */ /* 0x0022a400080011ff */
[----:B--2---:R-:W-:Y:S05]  /*71d0*/  @!P0 NANOSLEEP.SYNCS 0x989680 ;  /* 0x009896800000895d */ /* 0x004fea0003900000 */
[----:B------:R-:W2:Y:S02]  /*71e0*/  @!P0 SYNCS.PHASECHK.TRANS64 P0, [R0+URZ], R3 ;  /* 0x00000003000085a7 */ /* 0x000ea400080010ff */
[----:B--2---:R-:W-:Y:S05]  /*71f0*/  @!P0 BRA `(.L_x_157) ;  /* 0xfffffffc00f08947 */ /* 0x004fea000383ffff */
[----:B------:R-:W-:Y:S05]  /*7200*/  BRA `(.L_x_158) ;  /* 0xffffffbc00147947 */ /* 0x000fea000383ffff */
.L_x_54:
[----:B----4-:R-:W-:-:S07]  /*7210*/  MOV R0, UR5 ;  /* 0x0000000500007c02 */ /* 0x010fce0008000f00 */
.L_x_159:
[----:B-1----:R1:W2:Y:S02]  /*7220*/  SYNCS.PHASECHK.TRANS64.TRYWAIT P0, [R0+URZ], R3 ;  /* 0x00000003000075a7 */ /* 0x0022a400080011ff */
[----:B--2---:R-:W-:Y:S05]  /*7230*/  @!P0 NANOSLEEP.SYNCS 0x989680 ;  /* 0x009896800000895d */ /* 0x004fea0003900000 */
[----:B------:R-:W2:Y:S02]  /*7240*/  @!P0 SYNCS.PHASECHK.TRANS64 P0, [R0+URZ], R3 ;  /* 0x00000003000085a7 */ /* 0x000ea400080010ff */
[----:B--2---:R-:W-:Y:S05]  /*7250*/  @!P0 BRA `(.L_x_159) ;  /* 0xfffffffc00f08947 */ /* 0x004fea000383ffff */
[----:B------:R-:W-:Y:S05]  /*7260*/  BRA `(.L_x_160) ;  /* 0xffffffbc00207947 */ /* 0x000fea000383ffff */
.L_x_55:
[----:B----4-:R-:W-:-:S07]  /*7270*/  MOV R0, UR5 ;  /* 0x0000000500007c02 */ /* 0x010fce0008000f00 */
.L_x_161:
[----:B-1----:R1:W2:Y:S02]  /*7280*/  SYNCS.PHASECHK.TRANS64.TRYWAIT P0, [R0+URZ], R3 ;  /* 0x00000003000075a7 */ /* 0x0022a400080011ff */
[----:B--2---:R-:W-:Y:S05]  /*7290*/  @!P0 NANOSLEEP.SYNCS 0x989680 ;  /* 0x009896800000895d */ /* 0x004fea0003900000 */
[----:B------:R-:W2:Y:S02]  /*72a0*/  @!P0 SYNCS.PHASECHK.TRANS64 P0, [R0+URZ], R3 ;  /* 0x00000003000085a7 */ /* 0x000ea400080010ff */
[----:B--2---:R-:W-:Y:S05]  /*72b0*/  @!P0 BRA `(.L_x_161) ;  /* 0xfffffffc00f08947 */ /* 0x004fea000383ffff */
[----:B------:R-:W-:Y:S05]  /*72c0*/  BRA `(.L_x_162) ;  /* 0xffffffbc002c7947 */ /* 0x000fea000383ffff */
.L_x_56:
[----:B----4-:R-:W-:-:S07]  /*72d0*/  MOV R0, UR5 ;  /* 0x0000000500007c02 */ /* 0x010fce0008000f00 */
.L_x_163:
[----:B-1----:R1:W2:Y:S02]  /*72e0*/  SYNCS.PHASECHK.TRANS64.TRYWAIT P0, [R0+URZ], R3 ;  /* 0x00000003000075a7 */ /* 0x0022a400080011ff */
[----:B--2---:R-:W-:Y:S05]  /*72f0*/  @!P0 NANOSLEEP.SYNCS 0x989680 ;  /* 0x009896800000895d */ /* 0x004fea0003900000 */
[----:B------:R-:W2:Y:S02]  /*7300*/  @!P0 SYNCS.PHASECHK.TRANS64 P0, [R0+URZ], R3 ;  /* 0x00000003000085a7 */ /* 0x000ea400080010ff */
[----:B--2---:R-:W-:Y:S05]  /*7310*/  @!P0 BRA `(.L_x_163) ;  /* 0xfffffffc00f08947 */ /* 0x004fea000383ffff */
[----:B------:R-:W-:Y:S05]  /*7320*/  BRA `(.L_x_164) ;  /* 0xffffffbc00387947 */ /* 0x000fea000383ffff */
.L_x_57:
[----:B----4-:R-:W-:-:S07]  /*7330*/  MOV R0, UR5 ;  /* 0x0000000500007c02 */ /* 0x010fce0008000f00 */
.L_x_165:
[----:B-1----:R1:W2:Y:S02]  /*7340*/  SYNCS.PHASECHK.TRANS64.TRYWAIT P0, [R0+URZ], R3 ;  /* 0x00000003000075a7 */ /* 0x0022a400080011ff */
[----:B--2---:R-:W-:Y:S05]  /*7350*/  @!P0 NANOSLEEP.SYNCS 0x989680 ;  /* 0x009896800000895d */ /* 0x004fea0003900000 */
[----:B------:R-:W2:Y:S02]  /*7360*/  @!P0 SYNCS.PHASECHK.TRANS64 P0, [R0+URZ], R3 ;  /* 0x00000003000085a7 */ /* 0x000ea400080010ff */
[----:B--2---:R-:W-:Y:S05]  /*7370*/  @!P0 BRA `(.L_x_165) ;  /* 0xfffffffc00f08947 */ /* 0x004fea000383ffff */
[----:B------:R-:W-:Y:S05]  /*7380*/  BRA `(.L_x_166) ;  /* 0xffffffbc00447947 */ /* 0x000fea000383ffff */
.L_x_60:
[----:B-1----:R1:W2:Y:S02]  /*7390*/  SYNCS.PHASECHK.TRANS64.TRYWAIT P0, [R0+URZ+0x1f0], R4 ;  /* 0x0001f004000075a7 */ /* 0x0022a400080011ff */
[----:B--2---:R-:W-:Y:S05]  /*73a0*/  @!P0 NANOSLEEP.SYNCS 0x989680 ;  /* 0x009896800000895d */ /* 0x004fea0003900000 */
[----:B------:R-:W2:Y:S02]  /*73b0*/  @!P0 SYNCS.PHASECHK.TRANS64 P0, [R0+URZ+0x1f0], R4 ;  /* 0x0001f004000085a7 */ /* 0x000ea400080010ff */
[----:B--2---:R-:W-:Y:S05]  /*73c0*/  @!P0 BRA `(.L_x_60) ;  /* 0xfffffffc00f08947 */ /* 0x004fea000383ffff */
[----:B------:R-:W-:Y:S05]  /*73d0*/  BRA `(.L_x_167) ;  /* 0xffffffbc00a07947 */ /* 0x000fea000383ffff */
.L_x_61:
[----:B------:R-:W-:-:S07]  /*73e0*/  MOV R0, UR5 ;  /* 0x0000000500007c02 */ /* 0x000fce0008000f00 */
.L_x_168:
[----:B-1----:R1:W2:Y:S02]  /*73f0*/  SYNCS.PHASECHK.TRANS64.TRYWAIT P0, [R0+URZ+0x1a0], R5 ;  /* 0x0001a005000075a7 */ /* 0x0022a400080011ff */
[----:B--2---:R-:W-:Y:S05]  /*7400*/  @!P0 NANOSLEEP.SYNCS 0x989680 ;  /* 0x009896800000895d */ /* 0x004fea0003900000 */
[----:B------:R-:W2:Y:S02]  /*7410*/  @!P0 SYNCS.PHASECHK.TRANS64 P0, [R0+URZ+0x1a0], R5 ;  /* 0x0001a005000085a7 */ /* 0x000ea400080010ff */
[----:B--2---:R-:W-:Y:S05]  /*7420*/  @!P0 BRA `(.L_x_168) ;  /* 0xfffffffc00f08947 */ /* 0x004fea000383ffff */
[----:B------:R-:W-:Y:S05]  /*7430*/  BRA `(.L_x_169) ;  /* 0xffffffbc00b07947 */ /* 0x000fea000383ffff */
.L_x_62:
[----:B-1----:R1:W2:Y:S02]  /*7440*/  SYNCS.PHASECHK.TRANS64.TRYWAIT P1, [R0+URZ+0x190], R4 ;  /* 0x00019004000075a7 */ /* 0x0022a400080211ff */
[----:B--2---:R-:W-:Y:S05]  /*7450*/  @!P1 NANOSLEEP.SYNCS 0x989680 ;  /* 0x009896800000995d */ /* 0x004fea0003900000 */
[----:B------:R-:W2:Y:S02]  /*7460*/  @!P1 SYNCS.PHASECHK.TRANS64 P1, [R0+URZ+0x190], R4 ;  /* 0x00019004000095a7 */ /* 0x000ea400080210ff */
[----:B--2---:R-:W-:Y:S05]  /*7470*/  @!P1 BRA `(.L_x_62) ;  /* 0xfffffffc00f09947 */ /* 0x004fea000383ffff */
[----:B------:R-:W-:Y:S05]  /*7480*/  BRA `(.L_x_170) ;  /* 0xffffffbc00e07947 */ /* 0x000fea000383ffff */
.L_x_65:
[----:B------:R-:W-:-:S07]  /*7490*/  MOV R0, UR5 ;  /* 0x0000000500007c02 */ /* 0x000fce0008000f00 */
.L_x_171:
[----:B-1----:R1:W2:Y:S02]  /*74a0*/  SYNCS.PHASECHK.TRANS64.TRYWAIT P0, [R0+URZ+0x1a0], R2 ;  /* 0x0001a002000075a7 */ /* 0x0022a400080011ff */
[----:B--2---:R-:W-:Y:S05]  /*74b0*/  @!P0 NANOSLEEP.SYNCS 0x989680 ;  /* 0x009896800000895d */ /* 0x004fea0003900000 */
[----:B------:R-:W2:Y:S02]  /*74c0*/  @!P0 SYNCS.PHASECHK.TRANS64 P0, [R0+URZ+0x1a0], R2 ;  /* 0x0001a002000085a7 */ /* 0x000ea400080010ff */
[----:B--2---:R-:W-:Y:S05]  /*74d0*/  @!P0 BRA `(.L_x_171) ;  /* 0xfffffffc00f08947 */ /* 0x004fea000383ffff */
[----:B------:R-:W-:Y:S05]  /*74e0*/  BRA `(.L_x_64) ;  /* 0xffffffc000347947 */ /* 0x000fea000383ffff */
.L_x_72:
[----:B-1----:R1:W2:Y:S02]  /*74f0*/  SYNCS.PHASECHK.TRANS64.TRYWAIT P1, [R0+URZ+0x190], R2 ;  /* 0x00019002000075a7 */ /* 0x0022a400080211ff */
[----:B--2---:R-:W-:Y:S05]  /*7500*/  @!P1 NANOSLEEP.SYNCS 0x989680 ;  /* 0x009896800000995d */ /* 0x004fea0003900000 */
[----:B------:R-:W2:Y:S02]  /*7510*/  @!P1 SYNCS.PHASECHK.TRANS64 P1, [R0+URZ+0x190], R2 ;  /* 0x00019002000095a7 */ /* 0x000ea400080210ff */
[----:B--2---:R-:W-:Y:S05]  /*7520*/  @!P1 BRA `(.L_x_72) ;  /* 0xfffffffc00f09947 */ /* 0x004fea000383ffff */
[----:B------:R-:W-:Y:S05]  /*7530*/  BRA `(.L_x_172) ;  /* 0xffffffc4009c7947 */ /* 0x000fea000383ffff */
.L_x_73:
[----:B------:R-:W-:-:S07]  /*7540*/  MOV R2, UR7 ;  /* 0x0000000700027c02 */ /* 0x000fce0008000f00 */
.L_x_173:
[----:B-1----:R1:W2:Y:S02]  /*7550*/  SYNCS.PHASECHK.TRANS64.TRYWAIT P0, [R2+URZ+0x1d0], R0 ;  /* 0x0001d000020075a7 */ /* 0x0022a400080011ff */
[----:B--2---:R-:W-:Y:S05]  /*7560*/  @!P0 NANOSLEEP.SYNCS 0x989680 ;  /* 0x009896800000895d */ /* 0x004fea0003900000 */
[----:B------:R-:W2:Y:S02]  /*7570*/  @!P0 SYNCS.PHASECHK.TRANS64 P0, [R2+URZ+0x1d0], R0 ;  /* 0x0001d000020085a7 */ /* 0x000ea400080010ff */
[----:B--2---:R-:W-:Y:S05]  /*7580*/  @!P0 BRA `(.L_x_173) ;  /* 0xfffffffc00f08947 */ /* 0x004fea000383ffff */
[----:B------:R-:W-:Y:S05]  /*7590*/  BRA `(.L_x_174) ;  /* 0xffffffc400ec7947 */ /* 0x000fea000383ffff */
.L_x_76:
[----:B------:R-:W-:Y:S07]  /*75a0*/  MOV R0, UR6 ;  /* 0x0000000600007c02 */ /* 0x000fee0008000f00 */
.L_x_175:
[----:B-1----:R1:W2:Y:S02]  /*75b0*/  SYNCS.PHASECHK.TRANS64.TRYWAIT P0, [R0+URZ], R2 ;  /* 0x00000002000075a7 */ /* 0x0022a400080011ff */
[----:B--2---:R-:W-:Y:S05]  /*75c0*/  @!P0 NANOSLEEP.SYNCS 0x989680 ;  /* 0x009896800000895d */ /* 0x004fea0003900000 */
[----:B------:R-:W2:Y:S02]  /*75d0*/  @!P0 SYNCS.PHASECHK.TRANS64 P0, [R0+URZ], R2 ;  /* 0x00000002000085a7 */ /* 0x000ea400080010ff */
[----:B--2---:R-:W-:Y:S05]  /*75e0*/  @!P0 BRA `(.L_x_175) ;  /* 0xfffffffc00f08947 */ /* 0x004fea000383ffff */
[----:B------:R-:W-:Y:S05]  /*75f0*/  BRA `(.L_x_75) ;  /* 0xffffffc800087947 */ /* 0x000fea000383ffff */
.L_x_79:
[----:B------:R-:W-:-:S07]  /*7600*/  MOV R0, UR6 ;  /* 0x0000000600007c02 */ /* 0x000fce0008000f00 */
.L_x_176:
[----:B--2---:R2:W4:Y:S02]  /*7610*/  SYNCS.PHASECHK.TRANS64.TRYWAIT P0, [R0+URZ], R2 ;  /* 0x00000002000075a7 */ /* 0x00452400080011ff */
[----:B----4-:R-:W-:Y:S05]  /*7620*/  @!P0 NANOSLEEP.SYNCS 0x989680 ;  /* 0x009896800000895d */ /* 0x010fea0003900000 */
[----:B------:R-:W4:Y:S02]  /*7630*/  @!P0 SYNCS.PHASECHK.TRANS64 P0, [R0+URZ], R2 ;  /* 0x00000002000085a7 */ /* 0x000f2400080010ff */
[----:B----4-:R-:W-:Y:S05]  /*7640*/  @!P0 BRA `(.L_x_176) ;  /* 0xfffffffc00f08947 */ /* 0x010fea000383ffff */
[----:B------:R-:W-:Y:S05]  /*7650*/  BRA `(.L_x_177) ;  /* 0xffffffc800e47947 */ /* 0x000fea000383ffff */
.L_x_80:
[----:B------:R-:W-:-:S07]  /*7660*/  MOV R0, UR6 ;  /* 0x0000000600007c02 */ /* 0x000fce0008000f00 */
.L_x_178:
[----:B-1----:R1:W2:Y:S02]  /*7670*/  SYNCS.PHASECHK.TRANS64.TRYWAIT P0, [R0+URZ], R3 ;  /* 0x00000003000075a7 */ /* 0x0022a400080011ff */
[----:B--2---:R-:W-:Y:S05]  /*7680*/  @!P0 NANOSLEEP.SYNCS 0x989680 ;  /* 0x009896800000895d */ /* 0x004fea0003900000 */
[----:B------:R-:W2:Y:S02]  /*7690*/  @!P0 SYNCS.PHASECHK.TRANS64 P0, [R0+URZ], R3 ;  /* 0x00000003000085a7 */ /* 0x000ea400080010ff */
[----:B--2---:R-:W-:Y:S05]  /*76a0*/  @!P0 BRA `(.L_x_178) ;  /* 0xfffffffc00f08947 */ /* 0x004fea000383ffff */
[----:B------:R-:W-:Y:S05]  /*76b0*/  BRA `(.L_x_179) ;  /* 0xffffffc800f07947 */ /* 0x000fea000383ffff */
.L_x_81:
[----:B------:R-:W-:-:S07]  /*76c0*/  MOV R0, UR6 ;  /* 0x0000000600007c02 */ /* 0x000fce0008000f00 */
.L_x_180:
[----:B-1----:R1:W2:Y:S02]  /*76d0*/  SYNCS.PHASECHK.TRANS64.TRYWAIT P0, [R0+URZ], R3 ;  /* 0x00000003000075a7 */ /* 0x0022a400080011ff */
[----:B--2---:R-:W-:Y:S05]  /*76e0*/  @!P0 NANOSLEEP.SYNCS 0x989680 ;  /* 0x009896800000895d */ /* 0x004fea0003900000 */
[----:B------:R-:W2:Y:S02]  /*76f0*/  @!P0 SYNCS.PHASECHK.TRANS64 P0, [R0+URZ], R3 ;  /* 0x00000003000085a7 */ /* 0x000ea400080010ff */
[----:B--2---:R-:W-:Y:S05]  /*7700*/  @!P0 BRA `(.L_x_180) ;  /* 0xfffffffc00f08947 */ /* 0x004fea000383ffff */
[----:B------:R-:W-:Y:S05]  /*7710*/  BRA `(.L_x_181) ;  /* 0xffffffc800fc7947 */ /* 0x000fea000383ffff */
.L_x_82:
[----:B-1----:R-:W-:-:S07]  /*7720*/  MOV R0, UR7 ;  /* 0x0000000700007c02 */ /* 0x002fce0008000f00 */
.L_x_182:
[----:B-1----:R1:W2:Y:S02]  /*7730*/  SYNCS.PHASECHK.TRANS64.TRYWAIT P0, [R0+URZ], R2 ;  /* 0x00000002000075a7 */ /* 0x0022a400080011ff */
[----:B--2---:R-:W-:Y:S05]  /*7740*/  @!P0 NANOSLEEP.SYNCS 0x989680 ;  /* 0x009896800000895d */ /* 0x004fea0003900000 */
[----:B------:R-:W2:Y:S02]  /*7750*/  @!P0 SYNCS.PHASECHK.TRANS64 P0, [R0+URZ], R2 ;  /* 0x00000002000085a7 */ /* 0x000ea400080010ff */
[----:B--2---:R-:W-:Y:S05]  /*7760*/  @!P0 BRA `(.L_x_182) ;  /* 0xfffffffc00f08947 */ /* 0x004fea000383ffff */
[----:B------:R-:W-:Y:S05]  /*7770*/  BRA `(.L_x_183) ;  /* 0xffffffcc00087947 */ /* 0x000fea000383ffff */
.L_x_87:
[----:B--2---:R2:W3:Y:S02]  /*7780*/  SYNCS.PHASECHK.TRANS64.TRYWAIT P0, [R0+URZ+0x190], R2 ;  /* 0x00019002000075a7 */ /* 0x0044e400080011ff */
[----:B---3--:R-:W-:Y:S05]  /*7790*/  @!P0 NANOSLEEP.SYNCS 0x989680 ;  /* 0x009896800000895d */ /* 0x008fea0003900000 */
[----:B------:R-:W3:Y:S02]  /*77a0*/  @!P0 SYNCS.PHASECHK.TRANS64 P0, [R0+URZ+0x190], R2 ;  /* 0x00019002000085a7 */ /* 0x000ee400080010ff */
[----:B---3--:R-:W-:Y:S05]  /*77b0*/  @!P0 BRA `(.L_x_87) ;  /* 0xfffffffc00f08947 */ /* 0x008fea000383ffff */
[----:B------:R-:W-:Y:S05]  /*77c0*/  BRA `(.L_x_184) ;  /* 0xffffffd000007947 */ /* 0x000fea000383ffff */
.L_x_90:
[----:B------:R-:W-:Y:S07]  /*77d0*/  MOV R0, UR7 ;  /* 0x0000000700007c02 */ /* 0x000fee0008000f00 */
.L_x_185:
[----:B--2---:R2:W3:Y:S02]  /*77e0*/  SYNCS.PHASECHK.TRANS64.TRYWAIT P0, [R0+URZ+0x188], R2 ;  /* 0x00018802000075a7 */ /* 0x0044e400080011ff */
[----:B---3--:R-:W-:Y:S05]  /*77f0*/  @!P0 NANOSLEEP.SYNCS 0x989680 ;  /* 0x009896800000895d */ /* 0x008fea0003900000 */
[----:B------:R-:W3:Y:S02]  /*7800*/  @!P0 SYNCS.PHASECHK.TRANS64 P0, [R0+URZ+0x188], R2 ;  /* 0x00018802000085a7 */ /* 0x000ee400080010ff */
[----:B---3--:R-:W-:Y:S05]  /*7810*/  @!P0 BRA `(.L_x_185) ;  /* 0xfffffffc00f08947 */ /* 0x008fea000383ffff */
[----:B------:R-:W-:Y:S05]  /*7820*/  BRA `(.L_x_89) ;  /* 0xffffffd000e87947 */ /* 0x000fea000383ffff */
.L_x_93:
[----:B------:R-:W-:Y:S07]  /*7830*/  MOV R0, UR13 ;  /* 0x0000000d00007c02 */ /* 0x000fee0008000f00 */
.L_x_186:
[----:B-1----:R1:W2:Y:S02]  /*7840*/  SYNCS.PHASECHK.TRANS64.TRYWAIT P2, [R0+URZ+0x170], R29 ;  /* 0x0001701d000075a7 */ /* 0x0022a400080411ff */
[----:B--2---:R-:W-:Y:S05]  /*7850*/  @!P2 NANOSLEEP.SYNCS 0x989680 ;  /* 0x009896800000a95d */ /* 0x004fea0003900000 */
[----:B------:R-:W2:Y:S02]  /*7860*/  @!P2 SYNCS.PHASECHK.TRANS64 P2, [R0+URZ+0x170], R29 ;  /* 0x0001701d0000a5a7 */ /* 0x000ea400080410ff */
[----:B--2---:R-:W-:Y:S05]  /*7870*/  @!P2 BRA `(.L_x_186) ;  /* 0xfffffffc00f0a947 */ /* 0x004fea000383ffff */
[----:B------:R-:W-:Y:S05]  /*7880*/  BRA `(.L_x_187) ;  /* 0xffffffd400847947 */ /* 0x000fea000383ffff */
.L_x_95:
[----:B------:R-:W-:-:S07]  /*7890*/  MOV R0, UR4 ;  /* 0x0000000400007c02 */ /* 0x000fce0008000f00 */
.L_x_188:
[----:B-1----:R1:W3:Y:S02]  /*78a0*/  SYNCS.PHASECHK.TRANS64.TRYWAIT P0, [R0+URZ], R2 ;  /* 0x00000002000075a7 */ /* 0x0022e400080011ff */
[----:B---3--:R-:W-:Y:S05]  /*78b0*/  @!P0 NANOSLEEP.SYNCS 0x989680 ;  /* 0x009896800000895d */ /* 0x008fea0003900000 */
[----:B------:R-:W3:Y:S02]  /*78c0*/  @!P0 SYNCS.PHASECHK.TRANS64 P0, [R0+URZ], R2 ;  /* 0x00000002000085a7 */ /* 0x000ee400080010ff */
[----:B---3--:R-:W-:Y:S05]  /*78d0*/  @!P0 BRA `(.L_x_188) ;  /* 0xfffffffc00f08947 */ /* 0x008fea000383ffff */
[----:B------:R-:W-:Y:S05]  /*78e0*/  BRA `(.L_x_189) ;  /* 0xffffffd800207947 */ /* 0x000fea000383ffff */
.L_x_97:
[----:B--2---:R2:W4:Y:S02]  /*78f0*/  SYNCS.PHASECHK.TRANS64.TRYWAIT P0, [R0+URZ+0x190], R2 ;  /* 0x00019002000075a7 */ /* 0x00452400080011ff */
[----:B----4-:R-:W-:Y:S05]  /*7900*/  @!P0 NANOSLEEP.SYNCS 0x989680 ;  /* 0x009896800000895d */ /* 0x010fea0003900000 */
[----:B------:R-:W4:Y:S02]  /*7910*/  @!P0 SYNCS.PHASECHK.TRANS64 P0, [R0+URZ+0x190], R2 ;  /* 0x00019002000085a7 */ /* 0x000f2400080010ff */
[----:B----4-:R-:W-:Y:S05]  /*7920*/  @!P0 BRA `(.L_x_97) ;  /* 0xfffffffc00f08947 */ /* 0x010fea000383ffff */
[----:B------:R-:W-:Y:S05]  /*7930*/  BRA `(.L_x_190) ;  /* 0xffffffdc00087947 */ /* 0x000fea000383ffff */
.L_x_107:
[----:B-1----:R1:W2:Y:S02]  /*7940*/  SYNCS.PHASECHK.TRANS64.TRYWAIT P1, [R3+URZ+0x160], R4 ;  /* 0x00016004030075a7 */ /* 0x0022a400080211ff */
[----:B--2---:R-:W-:Y:S05]  /*7950*/  @!P1 NANOSLEEP.SYNCS 0x989680 ;  /* 0x009896800000995d */ /* 0x004fea0003900000 */
[----:B------:R-:W2:Y:S02]  /*7960*/  @!P1 SYNCS.PHASECHK.TRANS64 P1, [R3+URZ+0x160], R4 ;  /* 0x00016004030095a7 */ /* 0x000ea400080210ff */
[----:B--2---:R-:W-:Y:S05]  /*7970*/  @!P1 BRA `(.L_x_107) ;  /* 0xfffffffc00f09947 */ /* 0x004fea000383ffff */
[----:B------:R-:W-:Y:S05]  /*7980*/  BRA `(.L_x_106) ;  /* 0xffffffe400e87947 */ /* 0x000fea000383ffff */
.L_x_109:
[----:B----4-:R4:W1:Y:S02]  /*7990*/  SYNCS.PHASECHK.TRANS64.TRYWAIT P1, [R67+URZ+0x1b0], R5 ;  /* 0x0001b005430075a7 */ /* 0x01086400080211ff */
[----:B-1----:R-:W-:Y:S05]  /*79a0*/  @!P1 NANOSLEEP.SYNCS 0x989680 ;  /* 0x009896800000995d */ /* 0x002fea0003900000 */
[----:B------:R-:W1:Y:S02]  /*79b0*/  @!P1 SYNCS.PHASECHK.TRANS64 P1, [R67+URZ+0x1b0], R5 ;  /* 0x0001b005430095a7 */ /* 0x000e6400080210ff */
[----:B-1----:R-:W-:Y:S05]  /*79c0*/  @!P1 BRA `(.L_x_109) ;  /* 0xfffffffc00f09947 */ /* 0x002fea000383ffff */
[----:B------:R-:W-:Y:S05]  /*79d0*/  BRA `(.L_x_108) ;  /* 0xffffffe800007947 */ /* 0x000fea000383ffff */
        .weak           $__internal_0_$__cuda_sm10x_tcgen05_guardrail_trap_col_being_dealloced_not_returned_by_alloc
        .type           $__internal_0_$__cuda_sm10x_tcgen05_guardrail_trap_col_being_dealloced_not_returned_by_alloc,@function
        .size           $__internal_0_$__cuda_sm10x_tcgen05_guardrail_trap_col_being_dealloced_not_returned_by_alloc,($__internal_1_$__cuda_sm10x_tcgen05_guardrail_trap_phase_invalid_during_alloc - $__internal_0_$__cuda_sm10x_tcgen05_guardrail_trap_col_being_dealloced_not_returned_by_alloc)
$__internal_0_$__cuda_sm10x_tcgen05_guardrail_trap_col_being_dealloced_not_returned_by_alloc:
[----:B------:R-:W-:Y:S05]  /*79e0*/  BPT.TRAP 0x1 ;  /* 0x000000040000795c */ /* 0x000fea0000300000 */
[----:B------:R-:W-:-:S04]  /*79f0*/  HFMA2 R3, -RZ, RZ, 0, 0 ;  /* 0x00000000ff037431 */ /* 0x000fc800000001ff */
[----:B------:R-:W-:Y:S05]  /*7a00*/  RET.REL.NODEC R2 `(_ZN7cutlass13device_kernelINS_4gemm6kernel13GemmUniversalIN4cute5tupleIJiiiiEEENS1_10collective13CollectiveMmaINS1_35MainloopSm100TmaUmmaWarpSpecializedILi22ELi2ELi4ENS5_IJNS4_1CILi1EEESB_SB_EEEEENS5_IJNSA_ILi64EEENSA_ILi16EEESE_EEENS_6half_tENS5_IJSB_llEEESH_SI_NS4_8TiledMMAINS4_8MMA_AtomIJNS4_20SM100_MMA_F16BF16_SSISH_SH_fLi64ELi16ELNS4_4UMMA5MajorE1ELSN_1ELNSM_7ScaleInE0ELSO_0EEEEEENS4_6LayoutISC_NS5_IJNSA_ILi0EEESS_SS_EEEEENS5_IJNS4_10UnderscoreESV_SV_EEEEENS4_13SM90_TMA_LOADENS4_14ComposedLayoutINS4_7SwizzleILi3ELi4ELi3EEENS4_18smem_ptr_flag_bitsILi16EEENSR_INS5_IJSE_NSA_ILi8EEEEEENS5_IJSB_SE_EEEEEEEvNS4_8identityESY_NSZ_INS10_ILi1ELi4ELi3EEES13_NSR_INS5_IJSF_S14_EEENS5_IJSB_SF_EEEEEEEvS19_EENS_8epilogue10collective18CollectiveEpilogueINS1G_23Sm100TmaWarpSpecializedILi2ELi1ELi8ELb1ELb0EEEJSG_NS5_IJNSR_ISE_SB_EENSR_ISF_SB_EEEEESH_NS5_IJlSB_lEEESH_S1O_NS1G_6fusion15FusionCallbacksIS1K_NS1P_17LinearCombinationISH_fSH_fLNS_15FloatRoundStyleE2EEESG_S1N_JEEENS4_5SM1004TMEM4LOAD26SM100_TMEM_LOAD_16dp256b2xESY_NSZ_IS1A_S13_NSR_INS5_IJS14_SF_EEENS5_IJSF_SB_EEEEEEENS4_17SM75_U32x4_LDSM_NENS4_14SM90_TMA_STOREES22_NS4_17SM90_U32x4_STSM_NENS4_39AutoVectorizingCopyWithAssumedAlignmentILi128EEEEEEvvEEEEvNT_6ParamsE) ;  /* 0xffffff84027c7950 */ /* 0x000fea0003c3ffff */
        .weak           $__internal_1_$__cuda_sm10x_tcgen05_guardrail_trap_phase_invalid_during_alloc
        .type           $__internal_1_$__cuda_sm10x_tcgen05_guardrail_trap_phase_invalid_during_alloc,@function
        .size           $__internal_1_$__cuda_sm10x_tcgen05_guardrail_trap_phase_invalid_during_alloc,($__internal_2_$__cuda_sm10x_tcgen05_guardrail_trap_unallocated_columns_being_dealloced - $__internal_1_$__cuda_sm10x_tcgen05_guardrail_trap_phase_invalid_during_alloc)
$__internal_1_$__cuda_sm10x_tcgen05_guardrail_trap_phase_invalid_during_alloc:
[----:B------:R-:W-:Y:S05]  /*7a10*/  BPT.TRAP 0x1 ;  /* 0x000000040000795c */ /* 0x000fea0000300000 */
[----:B------:R-:W-:-:S04]  /*7a20*/  MOV R3, 0x0 ;  /* 0x0000000000037802 */ /* 0x000fc80000000f00 */
[----:B------:R-:W-:Y:S05]  /*7a30*/  RET.REL.NODEC R2 `(_ZN7cutlass13device_kernelINS_4gemm6kernel13GemmUniversalIN4cute5tupleIJiiiiEEENS1_10collective13CollectiveMmaINS1_35MainloopSm100TmaUmmaWarpSpecializedILi22ELi2ELi4ENS5_IJNS4_1CILi1EEESB_SB_EEEEENS5_IJNSA_ILi64EEENSA_ILi16EEESE_EEENS_6half_tENS5_IJSB_llEEESH_SI_NS4_8TiledMMAINS4_8MMA_AtomIJNS4_20SM100_MMA_F16BF16_SSISH_SH_fLi64ELi16ELNS4_4UMMA5MajorE1ELSN_1ELNSM_7ScaleInE0ELSO_0EEEEEENS4_6LayoutISC_NS5_IJNSA_ILi0EEESS_SS_EEEEENS5_IJNS4_10UnderscoreESV_SV_EEEEENS4_13SM90_TMA_LOADENS4_14ComposedLayoutINS4_7SwizzleILi3ELi4ELi3EEENS4_18smem_ptr_flag_bitsILi16EEENSR_INS5_IJSE_NSA_ILi8EEEEEENS5_IJSB_SE_EEEEEEEvNS4_8identityESY_NSZ_INS10_ILi1ELi4ELi3EEES13_NSR_INS5_IJSF_S14_EEENS5_IJSB_SF_EEEEEEEvS19_EENS_8epilogue10collective18CollectiveEpilogueINS1G_23Sm100TmaWarpSpecializedILi2ELi1ELi8ELb1ELb0EEEJSG_NS5_IJNSR_ISE_SB_EENSR_ISF_SB_EEEEESH_NS5_IJlSB_lEEESH_S1O_NS1G_6fusion15FusionCallbacksIS1K_NS1P_17LinearCombinationISH_fSH_fLNS_15FloatRoundStyleE2EEESG_S1N_JEEENS4_5SM1004TMEM4LOAD26SM100_TMEM_LOAD_16dp256b2xESY_NSZ_IS1A_S13_NSR_INS5_IJS14_SF_EEENS5_IJSF_SB_EEEEEEENS4_17SM75_U32x4_LDSM_NENS4_14SM90_TMA_STOREES22_NS4_17SM90_U32x4_STSM_NENS4_39AutoVectorizingCopyWithAssumedAlignmentILi128EEEEEEvvEEEEvNT_6ParamsE) ;  /* 0xffffff8402707950 */ /* 0x000fea0003c3ffff */
        .weak           $__internal_2_$__cuda_sm10x_tcgen05_guardrail_trap_unallocated_columns_being_dealloced
        .type           $__internal_2_$__cuda_sm10x_tcgen05_guardrail_trap_unallocated_columns_being_dealloced,@function
        .size           $__internal_2_$__cuda_sm10x_tcgen05_guardrail_trap_unallocated_columns_being_dealloced,(.L_x_192 - $__internal_2_$__cuda_sm10x_tcgen05_guardrail_trap_unallocated_columns_being_dealloced)
$__internal_2_$__cuda_sm10x_tcgen05_guardrail_trap_unallocated_columns_being_dealloced:
[----:B------:R-:W-:Y:S05]  /*7a40*/  BPT.TRAP 0x1 ;  /* 0x000000040000795c */ /* 0x000fea0000300000 */
[----:B------:R-:W-:-:S04]  /*7a50*/  HFMA2 R3, -RZ, RZ, 0, 0 ;  /* 0x00000000ff037431 */ /* 0x000fc800000001ff */
[----:B------:R-:W-:Y:S05]  /*7a60*/  RET.REL.NODEC R2 `(_ZN7cutlass13device_kernelINS_4gemm6kernel13GemmUniversalIN4cute5tupleIJiiiiEEENS1_10collective13CollectiveMmaINS1_35MainloopSm100TmaUmmaWarpSpecializedILi22ELi2ELi4ENS5_IJNS4_1CILi1EEESB_SB_EEEEENS5_IJNSA_ILi64EEENSA_ILi16EEESE_EEENS_6half_tENS5_IJSB_llEEESH_SI_NS4_8TiledMMAINS4_8MMA_AtomIJNS4_20SM100_MMA_F16BF16_SSISH_SH_fLi64ELi16ELNS4_4UMMA5MajorE1ELSN_1ELNSM_7ScaleInE0ELSO_0EEEEEENS4_6LayoutISC_NS5_IJNSA_ILi0EEESS_SS_EEEEENS5_IJNS4_10UnderscoreESV_SV_EEEEENS4_13SM90_TMA_LOADENS4_14ComposedLayoutINS4_7SwizzleILi3ELi4ELi3EEENS4_18smem_ptr_flag_bitsILi16EEENSR_INS5_IJSE_NSA_ILi8EEEEEENS5_IJSB_SE_EEEEEEEvNS4_8identityESY_NSZ_INS10_ILi1ELi4ELi3EEES13_NSR_INS5_IJSF_S14_EEENS5_IJSB_SF_EEEEEEEvS19_EENS_8epilogue10collective18CollectiveEpilogueINS1G_23Sm100TmaWarpSpecializedILi2ELi1ELi8ELb1ELb0EEEJSG_NS5_IJNSR_ISE_SB_EENSR_ISF_SB_EEEEESH_NS5_IJlSB_lEEESH_S1O_NS1G_6fusion15FusionCallbacksIS1K_NS1P_17LinearCombinationISH_fSH_fLNS_15FloatRoundStyleE2EEESG_S1N_JEEENS4_5SM1004TMEM4LOAD26SM100_TMEM_LOAD_16dp256b2xESY_NSZ_IS1A_S13_NSR_INS5_IJS14_SF_EEENS5_IJSF_SB_EEEEEEENS4_17SM75_U32x4_LDSM_NENS4_14SM90_TMA_STOREES22_NS4_17SM90_U32x4_STSM_NENS4_39AutoVectorizingCopyWithAssumedAlignmentILi128EEEEEEvvEEEEvNT_6ParamsE) ;  /* 0xffffff8402647950 */ /* 0x000fea0003c3ffff */
.L_x_191:
[----:B------:R-:W-:-:S00]  /*7a70*/  BRA `(.L_x_191) ;  /* 0xfffffffc00fc7947 */ /* 0x000fc0000383ffff */
[----:B------:R-:W-:-:S00]  /*7a80*/  NOP ;  /* 0x0000000000007918 */ /* 0x000fc00000000000 */
[----:B------:R-:W-:-:S00]  /*7a90*/  NOP ;  /* 0x0000000000007918 */ /* 0x000fc00000000000 */
[----:B------:R-:W-:-:S00]  /*7aa0*/  NOP ;  /* 0x0000000000007918 */ /* 0x000fc00000000000 */
[----:B------:R-:W-:-:S00]  /*7ab0*/  NOP ;  /* 0x0000000000007918 */ /* 0x000fc00000000000 */
[----:B------:R-:W-:-:S00]  /*7ac0*/  NOP ;  /* 0x0000000000007918 */ /* 0x000fc00000000000 */
[----:B------:R-:W-:-:S00]  /*7ad0*/  NOP ;  /* 0x0000000000007918 */ /* 0x000fc00000000000 */
[----:B------:R-:W-:-:S00]  /*7ae0*/  NOP ;  /* 0x0000000000007918 */ /* 0x000fc00000000000 */
[----:B------:R-:W-:-:S00]  /*7af0*/  NOP ;  /* 0x0000000000007918 */ /* 0x000fc00000000000 */
.L_x_192:


//--------------------- .nv.global.init           --------------------------
	.section	.nv.global.init,"aw",@progbits
.nv.global.init:
	.type		$str$27,@object
	.size		$str$27,($str$28 - $str$27)
$str$27:
        /*0000*/ 	.byte	0x28, 0x61, 0x64, 0x64, 0x72, 0x65, 0x73, 0x73, 0x20, 0x26, 0x20, 0x6d, 0x61, 0x73, 0x6b, 0x29
        /*0010*/ 	.byte	0x20, 0x3d, 0x3d, 0x20, 0x30, 0x00
	.type		$str$28,@object
	.size		$str$28,($str$26 - $str$28)
$str$28:
        /*0016*/ 	.byte	0x2f, 0x74, 0x6d, 0x70, 0x2f, 0x63, 0x75, 0x74, 0x6c, 0x61, 0x73, 0x73, 0x5f, 0x73, 0x77, 0x65
        /*0026*/ 	.byte	0x65, 0x70, 0x5f, 0x73, 0x72, 0x63, 0x2f, 0x69, 0x6e, 0x63, 0x6c, 0x75, 0x64, 0x65, 0x2f, 0x63
        /*0036*/ 	.byte	0x75, 0x74, 0x65, 0x2f, 0x70, 0x6f, 0x69, 0x6e, 0x74, 0x65, 0x72, 0x5f, 0x66, 0x6c, 0x61, 0x67
        /*0046*/ 	.byte	0x67, 0x65, 0x64, 0x2e, 0x68, 0x70, 0x70, 0x00
	.type		$str$26,@object
	.size		$str$26,($str$25 - $str$26)
$str$26:
        /*004e*/ 	.byte	0x2f, 0x74, 0x6d, 0x70, 0x2f, 0x63, 0x75, 0x74, 0x6c, 0x61, 0x73, 0x73, 0x5f, 0x73, 0x77, 0x65
        /*005e*/ 	.byte	0x65, 0x70, 0x5f, 0x73, 0x72, 0x63, 0x2f, 0x69, 0x6e, 0x63, 0x6c, 0x75, 0x64, 0x65, 0x2f, 0x63
        /*006e*/ 	.byte	0x75, 0x74, 0x65, 0x2f, 0x61, 0x74, 0x6f, 0x6d, 0x2f, 0x63, 0x6f, 0x70, 0x79, 0x5f, 0x74, 0x72
        /*007e*/ 	.byte	0x61, 0x69, 0x74, 0x73, 0x5f, 0x73, 0x6d, 0x31, 0x30, 0x30, 0x2e, 0x68, 0x70, 0x70, 0x00
	.type		$str$25,@object
	.size		$str$25,(__unnamed_1 - $str$25)
$str$25:
        /*008d*/ 	.byte	0x28, 0x28, 0x75, 0x69, 0x6e, 0x74, 0x33, 0x32, 0x5f, 0x74, 0x28, 0x74, 0x68, 0x72, 0x65, 0x61
        /*009d*/ 	.byte	0x64, 0x49, 0x64, 0x78, 0x2e, 0x78, 0x29, 0x20, 0x2f, 0x20, 0x33, 0x32, 0x29, 0x20, 0x25, 0x20
        /*00ad*/ 	.byte	0x34, 0x29, 0x20, 0x3d, 0x3d, 0x20, 0x28, 0x28, 0x28, 0x74, 0x6d, 0x65, 0x6d, 0x5f, 0x61, 0x64
        /*00bd*/ 	.byte	0x64, 0x72, 0x20, 0x3e, 0x3e, 0x20, 0x31, 0x36, 0x29, 0x20, 0x2f, 0x20, 0x33, 0x32, 0x29, 0x20
        /*00cd*/ 	.byte	0x25, 0x20, 0x34, 0x29, 0x00
	.type		__unnamed_1,@object
	.size		__unnamed_1,(__unnamed_2 - __unnamed_1)
__unnamed_1:
        /*00d2*/ 	.byte	0x61, 0x75, 0x74, 0x6f, 0x20, 0x63, 0x75, 0x74, 0x65, 0x3a, 0x3a, 0x61, 0x73, 0x5f, 0x70, 0x6f
        /* <DEDUP_REMOVED lines=24> */
        /*0262*/ 	.byte	0x3e, 0x3e, 0x3e, 0x5d, 0x00
	.type		__unnamed_2,@object
	.size		__unnamed_2,(.L_2 - __unnamed_2)
__unnamed_2:
        /* <DEDUP_REMOVED lines=42> */
        /*0507*/ 	.byte	0x3e, 0x5d, 0x00
.L_2:


//--------------------- .nv.shared._ZN7cutlass13device_kernelINS_4gemm6kernel13GemmUniversalIN4cute5tupleIJiiiiEEENS1_10collective13CollectiveMmaINS1_35MainloopSm100TmaUmmaWarpSpecializedILi22ELi2ELi4ENS5_IJNS4_1CILi1EEESB_SB_EEEEENS5_IJNSA_ILi64EEENSA_ILi16EEESE_EEENS_6half_tENS5_IJSB_llEEESH_SI_NS4_8TiledMMAINS4_8MMA_AtomIJNS4_20SM100_MMA_F16BF16_SSISH_SH_fLi64ELi16ELNS4_4UMMA5MajorE1ELSN_1ELNSM_7ScaleInE0ELSO_0EEEEEENS4_6LayoutISC_NS5_IJNSA_ILi0EEESS_SS_EEEEENS5_IJNS4_10UnderscoreESV_SV_EEEEENS4_13SM90_TMA_LOADENS4_14ComposedLayoutINS4_7SwizzleILi3ELi4ELi3EEENS4_18smem_ptr_flag_bitsILi16EEENSR_INS5_IJSE_NSA_ILi8EEEEEENS5_IJSB_SE_EEEEEEEvNS4_8identityESY_NSZ_INS10_ILi1ELi4ELi3EEES13_NSR_INS5_IJSF_S14_EEENS5_IJSB_SF_EEEEEEEvS19_EENS_8epilogue10collective18CollectiveEpilogueINS1G_23Sm100TmaWarpSpecializedILi2ELi1ELi8ELb1ELb0EEEJSG_NS5_IJNSR_ISE_SB_EENSR_ISF_SB_EEEEESH_NS5_IJlSB_lEEESH_S1O_NS1G_6fusion15FusionCallbacksIS1K_NS1P_17LinearCombinationISH_fSH_fLNS_15FloatRoundStyleE2EEESG_S1N_JEEENS4_5SM1004TMEM4LOAD26SM100_TMEM_LOAD_16dp256b2xESY_NSZ_IS1A_S13_NSR_INS5_IJS14_SF_EEENS5_IJSF_SB_EEEEEEENS4_17SM75_U32x4_LDSM_NENS4_14SM90_TMA_STOREES22_NS4_17SM90_U32x4_STSM_NENS4_39AutoVectorizingCopyWithAssumedAlignmentILi128EEEEEEvvEEEEvNT_6ParamsE --------------------------
	.section	.nv.shared._ZN7cutlass13device_kernelINS_4gemm6kernel13GemmUniversalIN4cute5tupleIJiiiiEEENS1_10collective13CollectiveMmaINS1_35MainloopSm100TmaUmmaWarpSpecializedILi22ELi2ELi4ENS5_IJNS4_1CILi1EEESB_SB_EEEEENS5_IJNSA_ILi64EEENSA_ILi16EEESE_EEENS_6half_tENS5_IJSB_llEEESH_SI_NS4_8TiledMMAINS4_8MMA_AtomIJNS4_20SM100_MMA_F16BF16_SSISH_SH_fLi64ELi16ELNS4_4UMMA5MajorE1ELSN_1ELNSM_7ScaleInE0ELSO_0EEEEEENS4_6LayoutISC_NS5_IJNSA_ILi0EEESS_SS_EEEEENS5_IJNS4_10UnderscoreESV_SV_EEEEENS4_13SM90_TMA_LOADENS4_14ComposedLayoutINS4_7SwizzleILi3ELi4ELi3EEENS4_18smem_ptr_flag_bitsILi16EEENSR_INS5_IJSE_NSA_ILi8EEEEEENS5_IJSB_SE_EEEEEEEvNS4_8identityESY_NSZ_INS10_ILi1ELi4ELi3EEES13_NSR_INS5_IJSF_S14_EEENS5_IJSB_SF_EEEEEEEvS19_EENS_8epilogue10collective18CollectiveEpilogueINS1G_23Sm100TmaWarpSpecializedILi2ELi1ELi8ELb1ELb0EEEJSG_NS5_IJNSR_ISE_SB_EENSR_ISF_SB_EEEEESH_NS5_IJlSB_lEEESH_S1O_NS1G_6fusion15FusionCallbacksIS1K_NS1P_17LinearCombinationISH_fSH_fLNS_15FloatRoundStyleE2EEESG_S1N_JEEENS4_5SM1004TMEM4LOAD26SM100_TMEM_LOAD_16dp256b2xESY_NSZ_IS1A_S13_NSR_INS5_IJS14_SF_EEENS5_IJSF_SB_EEEEEEENS4_17SM75_U32x4_LDSM_NENS4_14SM90_TMA_STOREES22_NS4_17SM90_U32x4_STSM_NENS4_39AutoVectorizingCopyWithAssumedAlignmentILi128EEEEEEvvEEEEvNT_6ParamsE,"aw",@nobits
	.sectionflags	@""
	.align	16
	.zero		1024


//--------------------- .nv.shared.reserved.0     --------------------------
	.section	.nv.shared.reserved.0,"aw",@nobits
	.weak		__nv_reservedSMEM_offset_0_alias
	.size		__nv_reservedSMEM_offset_0_alias, 0, 64
	.other		__nv_reservedSMEM_offset_0_alias,@"STO_CUDA_RESERVED_SHARED STV_DEFAULT"
__nv_reservedSMEM_offset_0_alias:
	.zero		0
.nv.shared.reserved.0:
	.zero		64
	.weak		__nv_reservedSMEM_tcgen05_partition
	.type		__nv_reservedSMEM_tcgen05_partition,@object
	.size		__nv_reservedSMEM_tcgen05_partition,(.L_0 - __nv_reservedSMEM_tcgen05_partition)
__nv_reservedSMEM_tcgen05_partition:
	.zero		32
.L_0:


//--------------------- .nv.global                --------------------------
	.section	.nv.global,"aw",@nobits
.nv.global:
	.type		_ZN39_INTERNAL_84f1002b_4_k_cu_56958918_28144cute1_E,@object
	.size		_ZN39_INTERNAL_84f1002b_4_k_cu_56958918_28144cute1_E,(_ZN39_INTERNAL_84f1002b_4_k_cu_56958918_28144cuda3std3__45__cpo6cbeginE - _ZN39_INTERNAL_84f1002b_4_k_cu_56958918_28144cute1_E)
_ZN39_INTERNAL_84f1002b_4_k_cu_56958918_28144cute1_E:
	.zero		1
	.type		_ZN39_INTERNAL_84f1002b_4_k_cu_56958918_28144cuda3std3__45__cpo6cbeginE,@object
	.size		_ZN39_INTERNAL_84f1002b_4_k_cu_56958918_28144cuda3std3__45__cpo6cbeginE,(_ZN39_INTERNAL_84f1002b_4_k_cu_56958918_28144cuda3std3__48in_placeE - _ZN39_INTERNAL_84f1002b_4_k_cu_56958918_28144cuda3std3__45__cpo6cbeginE)
_ZN39_INTERNAL_84f1002b_4_k_cu_56958918_28144cuda3std3__45__cpo6cbeginE:
	.zero		1
	.type		_ZN39_INTERNAL_84f1002b_4_k_cu_56958918_28144cuda3std3__48in_placeE,@object
	.size		_ZN39_INTERNAL_84f1002b_4_k_cu_56958918_28144cuda3std3__48in_placeE,(_ZN39_INTERNAL_84f1002b_4_k_cu_56958918_28144cuda3std6ranges3__45__cpo9iter_moveE - _ZN39_INTERNAL_84f1002b_4_k_cu_56958918_28144cuda3std3__48in_placeE)
_ZN39_INTERNAL_84f1002b_4_k_cu_56958918_28144cuda3std3__48in_placeE:
	.zero		1
	.type		_ZN39_INTERNAL_84f1002b_4_k_cu_56958918_28144cuda3std6ranges3__45__cpo9iter_moveE,@object
	.size		_ZN39_INTERNAL_84f1002b_4_k_cu_56958918_28144cuda3std6ranges3__45__cpo9iter_moveE,(_ZN39_INTERNAL_84f1002b_4_k_cu_56958918_28144cuda3std3__45__cpo5beginE - _ZN39_INTERNAL_84f1002b_4_k_cu_56958918_28144cuda3std6ranges3__45__cpo9iter_moveE)
_ZN39_INTERNAL_84f1002b_4_k_cu_56958918_28144cuda3std6ranges3__45__cpo9iter_moveE:
	.zero		1
	.type		_ZN39_INTERNAL_84f1002b_4_k_cu_56958918_28144cuda3std3__45__cpo5beginE,@object
	.size		_ZN39_INTERNAL_84f1002b_4_k_cu_56958918_28144cuda3std3__45__cpo5beginE,(_ZN39_INTERNAL_84f1002b_4_k_cu_56958918_28144cuda3std3__441_GLOBAL__N__84f1002b_4_k_cu_56958918_28146ignoreE - _ZN39_INTERNAL_84f1002b_4_k_cu_56958918_28144cuda3std3__45__cpo5beginE)
_ZN39_INTERNAL_84f1002b_4_k_cu_56958918_28144cuda3std3__45__cpo5beginE:
	.zero		1
	.type		_ZN39_INTERNAL_84f1002b_4_k_cu_56958918_28144cuda3std3__441_GLOBAL__N__84f1002b_4_k_cu_56958918_28146ignoreE,@object
	.size		_ZN39_INTERNAL_84f1002b_4_k_cu_56958918_28144cuda3std3__441_GLOBAL__N__84f1002b_4_k_cu_56958918_28146ignoreE,(_ZN39_INTERNAL_84f1002b_4_k_cu_56958918_28144cute7productE - _ZN39_INTERNAL_84f1002b_4_k_cu_56958918_28144cuda3std3__441_GLOBAL__N__84f1002b_4_k_cu_56958918_28146ignoreE)
_ZN39_INTERNAL_84f1002b_4_k_cu_56958918_28144cuda3std3__441_GLOBAL__N__84f1002b_4_k_cu_56958918_28146ignoreE:
	.zero		1
	.type		_ZN39_INTERNAL_84f1002b_4_k_cu_56958918_28144cute7productE,@object
	.size		_ZN39_INTERNAL_84f1002b_4_k_cu_56958918_28144cute7productE,(_ZN39_INTERNAL_84f1002b_4_k_cu_56958918_28144cuda3std3__45__cpo3endE - _ZN39_INTERNAL_84f1002b_4_k_cu_56958918_28144cute7productE)
_ZN39_INTERNAL_84f1002b_4_k_cu_56958918_28144cute7productE:
	.zero		1
	.type		_ZN39_INTERNAL_84f1002b_4_k_cu_56958918_28144cuda3std3__45__cpo3endE,@object
	.size		_ZN39_INTERNAL_84f1002b_4_k_cu_56958918_28144cuda3std3__45__cpo3endE,(_ZN39_INTERNAL_84f1002b_4_k_cu_56958918_28144cuda3std3__419piecewise_constructE - _ZN39_INTERNAL_84f1002b_4_k_cu_56958918_28144cuda3std3__45__cpo3endE)
_ZN39_INTERNAL_84f1002b_4_k_cu_56958918_28144cuda3std3__45__cpo3endE:
	.zero		1
	.type		_ZN39_INTERNAL_84f1002b_4_k_cu_56958918_28144cuda3std3__419piecewise_constructE,@object
	.size		_ZN39_INTERNAL_84f1002b_4_k_cu_56958918_28144cuda3std3__419piecewise_constructE,(_ZN39_INTERNAL_84f1002b_4_k_cu_56958918_28144cuda3std3__45__cpo4cendE - _ZN39_INTERNAL_84f1002b_4_k_cu_56958918_28144cuda3std3__419piecewise_constructE)
_ZN39_INTERNAL_84f1002b_4_k_cu_56958918_28144cuda3std3__419piecewise_constructE:
	.zero		1
	.type		_ZN39_INTERNAL_84f1002b_4_k_cu_56958918_28144cuda3std3__45__cpo4cendE,@object
	.size		_ZN39_INTERNAL_84f1002b_4_k_cu_56958918_28144cuda3std3__45__cpo4cendE,(_ZN39_INTERNAL_84f1002b_4_k_cu_56958918_28144cuda3std6ranges3__45__cpo4swapE - _ZN39_INTERNAL_84f1002b_4_k_cu_56958918_28144cuda3std3__45__cpo4cendE)
_ZN39_INTERNAL_84f1002b_4_k_cu_56958918_28144cuda3std3__45__cpo4cendE:
	.zero		1
	.type		_ZN39_INTERNAL_84f1002b_4_k_cu_56958918_28144cuda3std6ranges3__45__cpo4swapE,@object
	.size		_ZN39_INTERNAL_84f1002b_4_k_cu_56958918_28144cuda3std6ranges3__45__cpo4swapE,(.L_10 - _ZN39_INTERNAL_84f1002b_4_k_cu_56958918_28144cuda3std6ranges3__45__cpo4swapE)
_ZN39_INTERNAL_84f1002b_4_k_cu_56958918_28144cuda3std6ranges3__45__cpo4swapE:
	.zero		1
.L_10:


//--------------------- .nv.constant0._ZN7cutlass13device_kernelINS_4gemm6kernel13GemmUniversalIN4cute5tupleIJiiiiEEENS1_10collective13CollectiveMmaINS1_35MainloopSm100TmaUmmaWarpSpecializedILi22ELi2ELi4ENS5_IJNS4_1CILi1EEESB_SB_EEEEENS5_IJNSA_ILi64EEENSA_ILi16EEESE_EEENS_6half_tENS5_IJSB_llEEESH_SI_NS4_8TiledMMAINS4_8MMA_AtomIJNS4_20SM100_MMA_F16BF16_SSISH_SH_fLi64ELi16ELNS4_4UMMA5MajorE1ELSN_1ELNSM_7ScaleInE0ELSO_0EEEEEENS4_6LayoutISC_NS5_IJNSA_ILi0EEESS_SS_EEEEENS5_IJNS4_10UnderscoreESV_SV_EEEEENS4_13SM90_TMA_LOADENS4_14ComposedLayoutINS4_7SwizzleILi3ELi4ELi3EEENS4_18smem_ptr_flag_bitsILi16EEENSR_INS5_IJSE_NSA_ILi8EEEEEENS5_IJSB_SE_EEEEEEEvNS4_8identityESY_NSZ_INS10_ILi1ELi4ELi3EEES13_NSR_INS5_IJSF_S14_EEENS5_IJSB_SF_EEEEEEEvS19_EENS_8epilogue10collective18CollectiveEpilogueINS1G_23Sm100TmaWarpSpecializedILi2ELi1ELi8ELb1ELb0EEEJSG_NS5_IJNSR_ISE_SB_EENSR_ISF_SB_EEEEESH_NS5_IJlSB_lEEESH_S1O_NS1G_6fusion15FusionCallbacksIS1K_NS1P_17LinearCombinationISH_fSH_fLNS_15FloatRoundStyleE2EEESG_S1N_JEEENS4_5SM1004TMEM4LOAD26SM100_TMEM_LOAD_16dp256b2xESY_NSZ_IS1A_S13_NSR_INS5_IJS14_SF_EEENS5_IJSF_SB_EEEEEEENS4_17SM75_U32x4_LDSM_NENS4_14SM90_TMA_STOREES22_NS4_17SM90_U32x4_STSM_NENS4_39AutoVectorizingCopyWithAssumedAlignmentILi128EEEEEEvvEEEEvNT_6ParamsE --------------------------
	.section	.nv.constant0._ZN7cutlass13device_kernelINS_4gemm6kernel13GemmUniversalIN4cute5tupleIJiiiiEEENS1_10collective13CollectiveMmaINS1_35MainloopSm100TmaUmmaWarpSpecializedILi22ELi2ELi4ENS5_IJNS4_1CILi1EEESB_SB_EEEEENS5_IJNSA_ILi64EEENSA_ILi16EEESE_EEENS_6half_tENS5_IJSB_llEEESH_SI_NS4_8TiledMMAINS4_8MMA_AtomIJNS4_20SM100_MMA_F16BF16_SSISH_SH_fLi64ELi16ELNS4_4UMMA5MajorE1ELSN_1ELNSM_7ScaleInE0ELSO_0EEEEEENS4_6LayoutISC_NS5_IJNSA_ILi0EEESS_SS_EEEEENS5_IJNS4_10UnderscoreESV_SV_EEEEENS4_13SM90_TMA_LOADENS4_14ComposedLayoutINS4_7SwizzleILi3ELi4ELi3EEENS4_18smem_ptr_flag_bitsILi16EEENSR_INS5_IJSE_NSA_ILi8EEEEEENS5_IJSB_SE_EEEEEEEvNS4_8identityESY_NSZ_INS10_ILi1ELi4ELi3EEES13_NSR_INS5_IJSF_S14_EEENS5_IJSB_SF_EEEEEEEvS19_EENS_8epilogue10collective18CollectiveEpilogueINS1G_23Sm100TmaWarpSpecializedILi2ELi1ELi8ELb1ELb0EEEJSG_NS5_IJNSR_ISE_SB_EENSR_ISF_SB_EEEEESH_NS5_IJlSB_lEEESH_S1O_NS1G_6fusion15FusionCallbacksIS1K_NS1P_17LinearCombinationISH_fSH_fLNS_15FloatRoundStyleE2EEESG_S1N_JEEENS4_5SM1004TMEM4LOAD26SM100_TMEM_LOAD_16dp256b2xESY_NSZ_IS1A_S13_NSR_INS5_IJS14_SF_EEENS5_IJSF_SB_EEEEEEENS4_17SM75_U32x4_LDSM_NENS4_14SM90_TMA_STOREES22_NS4_17SM90_U32x4_STSM_NENS4_39AutoVectorizingCopyWithAssumedAlignmentILi128EEEEEEvvEEEEvNT_6ParamsE,"a",@progbits
	.sectionflags	@""
	.align	4
.nv.constant0._ZN7cutlass13device_kernelINS_4gemm6kernel13GemmUniversalIN4cute5tupleIJiiiiEEENS1_10collective13CollectiveMmaINS1_35MainloopSm100TmaUmmaWarpSpecializedILi22ELi2ELi4ENS5_IJNS4_1CILi1EEESB_SB_EEEEENS5_IJNSA_ILi64EEENSA_ILi16EEESE_EEENS_6half_tENS5_IJSB_llEEESH_SI_NS4_8TiledMMAINS4_8MMA_AtomIJNS4_20SM100_MMA_F16BF16_SSISH_SH_fLi64ELi16ELNS4_4UMMA5MajorE1ELSN_1ELNSM_7ScaleInE0ELSO_0EEEEEENS4_6LayoutISC_NS5_IJNSA_ILi0EEESS_SS_EEEEENS5_IJNS4_10UnderscoreESV_SV_EEEEENS4_13SM90_TMA_LOADENS4_14ComposedLayoutINS4_7SwizzleILi3ELi4ELi3EEENS4_18smem_ptr_flag_bitsILi16EEENSR_INS5_IJSE_NSA_ILi8EEEEEENS5_IJSB_SE_EEEEEEEvNS4_8identityESY_NSZ_INS10_ILi1ELi4ELi3EEES13_NSR_INS5_IJSF_S14_EEENS5_IJSB_SF_EEEEEEEvS19_EENS_8epilogue10collective18CollectiveEpilogueINS1G_23Sm100TmaWarpSpecializedILi2ELi1ELi8ELb1ELb0EEEJSG_NS5_IJNSR_ISE_SB_EENSR_ISF_SB_EEEEESH_NS5_IJlSB_lEEESH_S1O_NS1G_6fusion15FusionCallbacksIS1K_NS1P_17LinearCombinationISH_fSH_fLNS_15FloatRoundStyleE2EEESG_S1N_JEEENS4_5SM1004TMEM4LOAD26SM100_TMEM_LOAD_16dp256b2xESY_NSZ_IS1A_S13_NSR_INS5_IJS14_SF_EEENS5_IJSF_SB_EEEEEEENS4_17SM75_U32x4_LDSM_NENS4_14SM90_TMA_STOREES22_NS4_17SM90_U32x4_STSM_NENS4_39AutoVectorizingCopyWithAssumedAlignmentILi128EEEEEEvvEEEEvNT_6ParamsE:
	.zero		2944


//--------------------- SYMBOLS --------------------------

	.type		.nv.reservedSmem.offset0,@object
	.size		.nv.reservedSmem.offset0,0x4
	.type		.nv.reservedSmem.cap,@object
	.size		.nv.reservedSmem.cap,0x4
	.type		__assertfail,@function
